	.headerflags	@"EF_CUDA_TEXMODE_UNIFIED EF_CUDA_64BIT_ADDRESS EF_CUDA_ACCELERATORS EF_CUDA_SM90 EF_CUDA_VIRTUAL_SM(EF_CUDA_SM90)"
	.elftype	@"ET_EXEC"


//--------------------- .nv.info                  --------------------------
	.section	.nv.info,"",@"SHT_CUDA_INFO"
	.align	4


	//----- nvinfo : EIATTR_REGCOUNT
	.align		4
        /*0000*/ 	.byte	0x04, 0x2f
        /*0002*/ 	.short	(.L_1 - .L_0)
	.align		4
.L_0:
        /*0004*/ 	.word	index@(triton_poi_fused_max_pool2d_with_indices_10)
        /*0008*/ 	.word	0x00000028


	//----- nvinfo : EIATTR_MIN_STACK_SIZE
	.align		4
.L_1:
        /*000c*/ 	.byte	0x04, 0x12
        /*000e*/ 	.short	(.L_3 - .L_2)
	.align		4
.L_2:
        /*0010*/ 	.word	index@(triton_poi_fused_max_pool2d_with_indices_10)
        /*0014*/ 	.word	0x00000000


	//----- nvinfo : EIATTR_FRAME_SIZE
	.align		4
.L_3:
        /*0018*/ 	.byte	0x04, 0x11
        /*001a*/ 	.short	(.L_5 - .L_4)
	.align		4
.L_4:
        /*001c*/ 	.word	index@(triton_poi_fused_max_pool2d_with_indices_10)
        /*0020*/ 	.word	0x00000000


	//----- nvinfo : EIATTR_MIN_STACK_SIZE
	.align		4
.L_5:
        /*0024*/ 	.byte	0x04, 0x12
        /*0026*/ 	.short	(.L_7 - .L_6)
	.align		4
.L_6:
        /*0028*/ 	.word	index@(triton_poi_fused_max_pool2d_with_indices_10)
        /*002c*/ 	.word	0x00000000
.L_7:


//--------------------- .nv.info.triton_poi_fused_max_pool2d_with_indices_10 --------------------------
	.section	.nv.info.triton_poi_fused_max_pool2d_with_indices_10,"",@"SHT_CUDA_INFO"
	.sectionflags	@""
	.align	4


	//----- nvinfo : EIATTR_CUDA_API_VERSION
	.align		4
        /*0000*/ 	.byte	0x04, 0x37
        /*0002*/ 	.short	(.L_9 - .L_8)
.L_8:
        /*0004*/ 	.word	0x0000007c


	//----- nvinfo : EIATTR_KPARAM_INFO
	.align		4
.L_9:
        /*0008*/ 	.byte	0x04, 0x17
        /*000a*/ 	.short	(.L_11 - .L_10)
.L_10:
        /*000c*/ 	.word	0x00000000
        /*0010*/ 	.short	0x0004
        /*0012*/ 	.short	0x001c
        /*0014*/ 	.byte	0x00, 0xf0, 0x11, 0x00


	//----- nvinfo : EIATTR_KPARAM_INFO
	.align		4
.L_11:
        /*0018*/ 	.byte	0x04, 0x17
        /*001a*/ 	.short	(.L_13 - .L_12)
.L_12:
        /*001c*/ 	.word	0x00000000
        /*0020*/ 	.short	0x0003
        /*0022*/ 	.short	0x0018
        /*0024*/ 	.byte	0x00, 0xf0, 0x11, 0x00


	//----- nvinfo : EIATTR_KPARAM_INFO
	.align		4
.L_13:
        /*0028*/ 	.byte	0x04, 0x17
        /*002a*/ 	.short	(.L_15 - .L_14)
.L_14:
        /*002c*/ 	.word	0x00000000
        /*0030*/ 	.short	0x0002
        /*0032*/ 	.short	0x0010
        /*0034*/ 	.byte	0x00, 0xf4, 0x21, 0x00


	//----- nvinfo : EIATTR_KPARAM_INFO
	.align		4
.L_15:
        /*0038*/ 	.byte	0x04, 0x17
        /*003a*/ 	.short	(.L_17 - .L_16)
.L_16:
        /*003c*/ 	.word	0x00000000
        /*0040*/ 	.short	0x0001
        /*0042*/ 	.short	0x0008
        /*0044*/ 	.byte	0x00, 0xf4, 0x21, 0x00


	//----- nvinfo : EIATTR_KPARAM_INFO
	.align		4
.L_17:
        /*0048*/ 	.byte	0x04, 0x17
        /*004a*/ 	.short	(.L_19 - .L_18)
.L_18:
        /*004c*/ 	.word	0x00000000
        /*0050*/ 	.short	0x0000
        /*0052*/ 	.short	0x0000
        /*0054*/ 	.byte	0x00, 0xf4, 0x21, 0x00


	//----- nvinfo : EIATTR_SPARSE_MMA_MASK
	.align		4
.L_19:
        /*0058*/ 	.byte	0x03, 0x50
        /*005a*/ 	.short	0x0000


	//----- nvinfo : EIATTR_MAXREG_COUNT
	.align		4
        /*005c*/ 	.byte	0x03, 0x1b
        /*005e*/ 	.short	0x00ff


	//----- nvinfo : EIATTR_EXIT_INSTR_OFFSETS
	.align		4
        /*0060*/ 	.byte	0x04, 0x1c
        /*0062*/ 	.short	(.L_21 - .L_20)


	//   ....[0]....
.L_20:
        /*0064*/ 	.word	0x00003310


	//   ....[1]....
        /*0068*/ 	.word	0x00003330


	//----- nvinfo : EIATTR_REQNTID
	.align		4
.L_21:
        /*006c*/ 	.byte	0x04, 0x10
        /*006e*/ 	.short	(.L_23 - .L_22)
.L_22:
        /*0070*/ 	.word	0x00000100
        /*0074*/ 	.word	0x00000001
        /*0078*/ 	.word	0x00000001


	//----- nvinfo : EIATTR_CBANK_PARAM_SIZE
	.align		4
.L_23:
        /*007c*/ 	.byte	0x03, 0x19
        /*007e*/ 	.short	0x0020


	//----- nvinfo : EIATTR_PARAM_CBANK
	.align		4
        /*0080*/ 	.byte	0x04, 0x0a
        /*0082*/ 	.short	(.L_25 - .L_24)
	.align		4
.L_24:
        /*0084*/ 	.word	index@(.nv.constant0.triton_poi_fused_max_pool2d_with_indices_10)
        /*0088*/ 	.short	0x0210
        /*008a*/ 	.short	0x0020


	//----- nvinfo : EIATTR_SW_WAR
	.align		4
.L_25:
        /*008c*/ 	.byte	0x04, 0x36
        /*008e*/ 	.short	(.L_27 - .L_26)
.L_26:
        /*0090*/ 	.word	0x00000008
.L_27:


//--------------------- .nv.callgraph             --------------------------
	.section	.nv.callgraph,"",@"SHT_CUDA_CALLGRAPH"
	.align	4
	.sectionentsize	8
	.align		4
        /*0000*/ 	.word	0x00000000
	.align		4
        /*0004*/ 	.word	0xffffffff
	.align		4
        /*0008*/ 	.word	0x00000000
	.align		4
        /*000c*/ 	.word	0xfffffffe
	.align		4
        /*0010*/ 	.word	0x00000000
	.align		4
        /*0014*/ 	.word	0xfffffffd
	.align		4
        /*0018*/ 	.word	0x00000000
	.align		4
        /*001c*/ 	.word	0xfffffffc


//--------------------- .text.triton_poi_fused_max_pool2d_with_indices_10 --------------------------
	.section	.text.triton_poi_fused_max_pool2d_with_indices_10,"ax",@progbits
	.sectionflags	@"SHF_BARRIERS=1"
	.align	128
        .global         triton_poi_fused_max_pool2d_with_indices_10
        .type           triton_poi_fused_max_pool2d_with_indices_10,@function
        .size           triton_poi_fused_max_pool2d_with_indices_10,(.L_x_1 - triton_poi_fused_max_pool2d_with_indices_10)
        .other          triton_poi_fused_max_pool2d_with_indices_10,@"STO_CUDA_ENTRY STV_DEFAULT"
triton_poi_fused_max_pool2d_with_indices_10:
.text.triton_poi_fused_max_pool2d_with_indices_10:
[----:B------:R-:W0:Y:S02]  /*0000*/  LDC R1, c[0x0][0x28] ;  /* 0x00000a00ff017b82 */ /* 0x000e240000000800 */
[----:B------:R-:W1:Y:S01]  /*0010*/  S2R R0, SR_CTAID.Y ;  /* 0x0000000000007919 */ /* 0x000e620000002600 */
[----:B------:R-:W-:Y:S01]  /*0020*/  IMAD.MOV.U32 R32, RZ, RZ, RZ ;  /* 0x000000ffff207224 */ /* 0x000fe200078e00ff */
[----:B------:R-:W2:Y:S01]  /*0030*/  LDC.64 R34, c[0x0][0x210] ;  /* 0x00008400ff227b82 */ /* 0x000ea20000000a00 */
[----:B------:R-:W-:Y:S01]  /*0040*/  CS2R R28, SRZ ;  /* 0x00000000001c7805 */ /* 0x000fe2000001ff00 */
[----:B------:R-:W1:Y:S01]  /*0050*/  S2R R3, SR_TID.X ;  /* 0x0000000000037919 */ /* 0x000e620000002100 */
[----:B------:R-:W-:Y:S02]  /*0060*/  CS2R R30, SRZ ;  /* 0x00000000001e7805 */ /* 0x000fe4000001ff00 */
[----:B------:R-:W-:Y:S02]  /*0070*/  CS2R R24, SRZ ;  /* 0x0000000000187805 */ /* 0x000fe4000001ff00 */
[----:B------:R-:W-:Y:S01]  /*0080*/  CS2R R26, SRZ ;  /* 0x00000000001a7805 */ /* 0x000fe2000001ff00 */
[----:B------:R-:W3:Y:S01]  /*0090*/  S2R R8, SR_CTAID.X ;  /* 0x0000000000087919 */ /* 0x000ee20000002500 */
[----:B------:R-:W-:Y:S01]  /*00a0*/  ULDC.64 UR6, c[0x0][0x208] ;  /* 0x0000820000067ab9 */ /* 0x000fe20000000a00 */
[----:B-1----:R-:W-:-:S04]  /*00b0*/  PRMT R33, R3, 0x6540, R0 ;  /* 0x0000654003217816 */ /* 0x002fc80000000000 */
[C---:B------:R-:W-:Y:S01]  /*00c0*/  ISETP.GE.AND P0, PT, R33.reuse, 0x310, PT ;  /* 0x000003102100780c */ /* 0x040fe20003f06270 */
[----:B------:R-:W-:-:S04]  /*00d0*/  IMAD.HI R4, R33, -0x6db6db6d, R32 ;  /* 0x9249249321047827 */ /* 0x000fc800078e0220 */
[----:B------:R-:W-:Y:S01]  /*00e0*/  IMAD.HI R6, R33, 0x5397829d, RZ ;  /* 0x5397829d21067827 */ /* 0x000fe200078e02ff */
[----:B------:R-:W-:-:S03]  /*00f0*/  SHF.R.U32.HI R5, RZ, 0x1f, R4 ;  /* 0x0000001fff057819 */ /* 0x000fc60000011604 */
[----:B---3--:R-:W-:Y:S01]  /*0100*/  IMAD.SHL.U32 R32, R8, 0x10, RZ ;  /* 0x0000001008207824 */ /* 0x008fe200078e00ff */
[----:B------:R-:W-:Y:S01]  /*0110*/  LEA.HI.SX32 R5, R4, R5, 0x1d ;  /* 0x0000000504057211 */ /* 0x000fe200078feaff */
[----:B------:R-:W-:Y:S01]  /*0120*/  IMAD.MOV.U32 R4, RZ, RZ, RZ ;  /* 0x000000ffff047224 */ /* 0x000fe200078e00ff */
[----:B------:R-:W-:Y:S02]  /*0130*/  SHF.R.U32.HI R7, RZ, 0x1f, R6 ;  /* 0x0000001fff077819 */ /* 0x000fe40000011606 */
[----:B------:R-:W-:Y:S01]  /*0140*/  ISETP.LT.AND P0, PT, R32, 0x40, !P0 ;  /* 0x000000402000780c */ /* 0x000fe20004701270 */
[----:B------:R-:W-:Y:S01]  /*0150*/  IMAD.HI R4, R5, -0x6db6db6d, R4 ;  /* 0x9249249305047827 */ /* 0x000fe200078e0204 */
[----:B------:R-:W-:-:S03]  /*0160*/  LEA.HI.SX32 R6, R6, R7, 0x1a ;  /* 0x0000000706067211 */ /* 0x000fc600078fd2ff */
[----:B------:R-:W-:Y:S01]  /*0170*/  IMAD R2, R5, -0xe, R33 ;  /* 0xfffffff205027824 */ /* 0x000fe200078e0221 */
[----:B------:R-:W-:-:S03]  /*0180*/  SHF.R.U32.HI R7, RZ, 0x1f, R4 ;  /* 0x0000001fff077819 */ /* 0x000fc60000011604 */
[----:B------:R-:W-:Y:S01]  /*0190*/  IMAD.SHL.U32 R9, R2, 0x80, RZ ;  /* 0x0000008002097824 */ /* 0x000fe200078e00ff */
[----:B------:R-:W-:-:S03]  /*01a0*/  LEA.HI.SX32 R7, R4, R7, 0x1d ;  /* 0x0000000704077211 */ /* 0x000fc600078feaff */
[----:B------:R-:W-:Y:S02]  /*01b0*/  IMAD R9, R6, 0xd240, R9 ;  /* 0x0000d24006097824 */ /* 0x000fe400078e0209 */
[----:B------:R-:W-:Y:S02]  /*01c0*/  IMAD R2, R7, -0xe, R5 ;  /* 0xfffffff207027824 */ /* 0x000fe400078e0205 */
[----:B------:R-:W-:-:S04]  /*01d0*/  IMAD.IADD R9, R32, 0x1, R9 ;  /* 0x0000000120097824 */ /* 0x000fc800078e0209 */
[----:B------:R-:W-:-:S04]  /*01e0*/  IMAD R2, R2, 0xe80, R9 ;  /* 0x00000e8002027824 */ /* 0x000fc800078e0209 */
[C---:B------:R-:W-:Y:S02]  /*01f0*/  VIADD R7, R2.reuse, 0x40 ;  /* 0x0000004002077836 */ /* 0x040fe40000000000 */
[----:B--2---:R-:W-:-:S04]  /*0200*/  IMAD.WIDE R4, R2, 0x4, R34 ;  /* 0x0000000402047825 */ /* 0x004fc800078e0222 */
[--C-:B------:R-:W-:Y:S01]  /*0210*/  IMAD.WIDE R6, R7, 0x4, R34.reuse ;  /* 0x0000000407067825 */ /* 0x100fe200078e0222 */
[----:B------:R1:W2:Y:S04]  /*0220*/  @P0 LDG.E.EL.128 R28, desc[UR6][R4.64] ;  /* 0x00000006041c0981 */ /* 0x0002a8000c2e1d00 */
[----:B------:R3:W2:Y:S01]  /*0230*/  @P0 LDG.E.EL.128 R24, desc[UR6][R6.64] ;  /* 0x0000000606180981 */ /* 0x0006a2000c2e1d00 */
[----:B------:R-:W-:Y:S01]  /*0240*/  VIADD R9, R2, 0x80 ;  /* 0x0000008002097836 */ /* 0x000fe20000000000 */
[----:B------:R-:W-:Y:S02]  /*0250*/  CS2R R20, SRZ ;  /* 0x0000000000147805 */ /* 0x000fe4000001ff00 */
[----:B------:R-:W-:Y:S01]  /*0260*/  CS2R R22, SRZ ;  /* 0x0000000000167805 */ /* 0x000fe2000001ff00 */
[----:B------:R-:W-:-:S05]  /*0270*/  IMAD.WIDE R8, R9, 0x4, R34 ;  /* 0x0000000409087825 */ /* 0x000fca00078e0222 */
[----:B------:R4:W5:Y:S01]  /*0280*/  @P0 LDG.E.EL.128 R20, desc[UR6][R8.64] ;  /* 0x0000000608140981 */ /* 0x000962000c2e1d00 */
[----:B------:R-:W-:Y:S01]  /*0290*/  VIADD R11, R2, 0x740 ;  /* 0x00000740020b7836 */ /* 0x000fe20000000000 */
[----:B------:R-:W-:Y:S02]  /*02a0*/  CS2R R16, SRZ ;  /* 0x0000000000107805 */ /* 0x000fe4000001ff00 */
[----:B------:R-:W-:Y:S01]  /*02b0*/  CS2R R18, SRZ ;  /* 0x0000000000127805 */ /* 0x000fe2000001ff00 */
[----:B-1----:R-:W-:-:S05]  /*02c0*/  IMAD.WIDE R4, R11, 0x4, R34 ;  /* 0x000000040b047825 */ /* 0x002fca00078e0222 */
[----:B------:R1:W5:Y:S01]  /*02d0*/  @P0 LDG.E.EL.128 R16, desc[UR6][R4.64] ;  /* 0x0000000604100981 */ /* 0x000362000c2e1d00 */
[----:B------:R-:W-:Y:S01]  /*02e0*/  VIADD R37, R2, 0x780 ;  /* 0x0000078002257836 */ /* 0x000fe20000000000 */
[----:B------:R-:W-:Y:S02]  /*02f0*/  CS2R R12, SRZ ;  /* 0x00000000000c7805 */ /* 0x000fe4000001ff00 */
[----:B------:R-:W-:Y:S01]  /*0300*/  CS2R R14, SRZ ;  /* 0x00000000000e7805 */ /* 0x000fe2000001ff00 */
[----:B------:R-:W-:-:S05]  /*0310*/  IMAD.WIDE R36, R37, 0x4, R34 ;  /* 0x0000000425247825 */ /* 0x000fca00078e0222 */
[----:B------:R-:W5:Y:S01]  /*0320*/  @P0 LDG.E.EL.128 R12, desc[UR6][R36.64] ;  /* 0x00000006240c0981 */ /* 0x000f62000c2e1d00 */
[----:B---3--:R-:W-:Y:S01]  /*0330*/  VIADD R7, R2, 0x7c0 ;  /* 0x000007c002077836 */ /* 0x008fe20000000000 */
[----:B----4-:R-:W-:Y:S02]  /*0340*/  CS2R R8, SRZ ;  /* 0x0000000000087805 */ /* 0x010fe4000001ff00 */
[----:B------:R-:W-:Y:S01]  /*0350*/  CS2R R10, SRZ ;  /* 0x00000000000a7805 */ /* 0x000fe2000001ff00 */
[----:B------:R-:W-:-:S05]  /*0360*/  IMAD.WIDE R6, R7, 0x4, R34 ;  /* 0x0000000407067825 */ /* 0x000fca00078e0222 */
[----:B------:R3:W4:Y:S01]  /*0370*/  @P0 LDG.E.EL.128 R8, desc[UR6][R6.64] ;  /* 0x0000000606080981 */ /* 0x000722000c2e1d00 */
[----:B-1----:R-:W-:Y:S02]  /*0380*/  CS2R R4, SRZ ;  /* 0x0000000000047805 */ /* 0x002fe4000001ff00 */
[----:B---3--:R-:W-:Y:S02]  /*0390*/  CS2R R6, SRZ ;  /* 0x0000000000067805 */ /* 0x008fe4000001ff00 */
[C---:B--2---:R-:W-:Y:S02]  /*03a0*/  FSETP.GT.AND P1, PT, R25.reuse, R29, PT ;  /* 0x0000001d1900720b */ /* 0x044fe40003f24000 */
[C---:B------:R-:W-:Y:S02]  /*03b0*/  FSETP.GT.AND P4, PT, R24.reuse, R28, PT ;  /* 0x0000001c1800720b */ /* 0x040fe40003f84000 */
[----:B------:R-:W-:Y:S02]  /*03c0*/  FSETP.NAN.AND P5, PT, R25, R25, PT ;  /* 0x000000191900720b */ /* 0x000fe40003fa8000 */
[----:B------:R-:W-:-:S02]  /*03d0*/  FSETP.NAN.AND P6, PT, R24, R24, PT ;  /* 0x000000181800720b */ /* 0x000fc40003fc8000 */
[C---:B------:R-:W-:Y:S02]  /*03e0*/  FSETP.GT.AND P2, PT, R27.reuse, R31, PT ;  /* 0x0000001f1b00720b */ /* 0x040fe40003f44000 */
[----:B------:R-:W-:-:S03]  /*03f0*/  FSETP.NAN.AND P3, PT, R27, R27, PT ;  /* 0x0000001b1b00720b */ /* 0x000fc60003f68000 */
[----:B------:R-:W-:Y:S01]  /*0400*/  @!P1 SEL R25, R25, R29, P5 ;  /* 0x0000001d19199207 */ /* 0x000fe20002800000 */
[----:B------:R-:W-:Y:S01]  /*0410*/  VIADD R29, R2, 0xe80 ;  /* 0x00000e80021d7836 */ /* 0x000fe20000000000 */
[----:B------:R-:W-:Y:S02]  /*0420*/  @!P4 SEL R24, R24, R28, P6 ;  /* 0x0000001c1818c207 */ /* 0x000fe40003000000 */
[----:B------:R-:W-:Y:S01]  /*0430*/  FSETP.GT.AND P6, PT, R26, R30, PT ;  /* 0x0000001e1a00720b */ /* 0x000fe20003fc4000 */
[----:B------:R-:W-:-:S03]  /*0440*/  IMAD.WIDE R28, R29, 0x4, R34 ;  /* 0x000000041d1c7825 */ /* 0x000fc600078e0222 */
[----:B------:R-:W-:Y:S02]  /*0450*/  @!P2 SEL R27, R27, R31, P3 ;  /* 0x0000001f1b1ba207 */ /* 0x000fe40001800000 */
[----:B------:R1:W2:Y:S01]  /*0460*/  @P0 LDG.E.EL.128 R4, desc[UR6][R28.64] ;  /* 0x000000061c040981 */ /* 0x0002a2000c2e1d00 */
[----:B------:R-:W-:Y:S02]  /*0470*/  FSETP.NAN.AND P5, PT, R26, R26, PT ;  /* 0x0000001a1a00720b */ /* 0x000fe40003fa8000 */
[----:B-----5:R-:W-:-:S04]  /*0480*/  FSETP.GEU.AND P3, PT, R27, R23, PT ;  /* 0x000000171b00720b */ /* 0x020fc80003f6e000 */
[----:B------:R-:W-:Y:S02]  /*0490*/  @!P6 SEL R26, R26, R30, P5 ;  /* 0x0000001e1a1ae207 */ /* 0x000fe40002800000 */
[----:B------:R-:W-:Y:S02]  /*04a0*/  SEL R30, RZ, 0x1, !P2 ;  /* 0x00000001ff1e7807 */ /* 0x000fe40005000000 */
[----:B------:R-:W-:Y:S02]  /*04b0*/  FSETP.GEU.AND P5, PT, R26, R22, PT ;  /* 0x000000161a00720b */ /* 0x000fe40003fae000 */
[C---:B------:R-:W-:Y:S02]  /*04c0*/  FSETP.NAN.AND P2, PT, R23.reuse, R23, PT ;  /* 0x000000171700720b */ /* 0x040fe40003f48000 */
[----:B-1----:R-:W-:Y:S02]  /*04d0*/  SEL R28, RZ, 0x1, !P1 ;  /* 0x00000001ff1c7807 */ /* 0x002fe40004800000 */
[----:B------:R-:W-:-:S02]  /*04e0*/  @P3 SEL R23, R23, R27, P2 ;  /* 0x0000001b17173207 */ /* 0x000fc40001000000 */
[----:B------:R-:W-:Y:S02]  /*04f0*/  SEL R27, RZ, 0x1, !P6 ;  /* 0x00000001ff1b7807 */ /* 0x000fe40007000000 */
[C---:B------:R-:W-:Y:S02]  /*0500*/  FSETP.NAN.AND P2, PT, R22.reuse, R22, PT ;  /* 0x000000161600720b */ /* 0x040fe40003f48000 */
[-C--:B------:R-:W-:Y:S02]  /*0510*/  FSETP.GEU.AND P6, PT, R25, R21.reuse, PT ;  /* 0x000000151900720b */ /* 0x080fe40003fce000 */
[----:B------:R-:W-:Y:S02]  /*0520*/  @P5 SEL R22, R22, R26, P2 ;  /* 0x0000001a16165207 */ /* 0x000fe40001000000 */
[----:B------:R-:W-:Y:S02]  /*0530*/  FSETP.GEU.AND P2, PT, R24, R20, PT ;  /* 0x000000141800720b */ /* 0x000fe40003f4e000 */
[----:B------:R-:W-:-:S02]  /*0540*/  FSETP.NAN.AND P1, PT, R21, R21, PT ;  /* 0x000000151500720b */ /* 0x000fc40003f28000 */
[----:B------:R-:W-:Y:S02]  /*0550*/  SEL R30, R30, 0x2, P3 ;  /* 0x000000021e1e7807 */ /* 0x000fe40001800000 */
[----:B------:R-:W-:Y:S02]  /*0560*/  SEL R29, R27, 0x2, P5 ;  /* 0x000000021b1d7807 */ /* 0x000fe40002800000 */
[----:B------:R-:W-:Y:S02]  /*0570*/  CS2R R26, SRZ ;  /* 0x00000000001a7805 */ /* 0x000fe4000001ff00 */
[----:B------:R-:W-:Y:S02]  /*0580*/  FSETP.NAN.AND P5, PT, R16, R16, PT ;  /* 0x000000101000720b */ /* 0x000fe40003fa8000 */
[----:B------:R-:W-:Y:S02]  /*0590*/  @P6 SEL R21, R21, R25, P1 ;  /* 0x0000001915156207 */ /* 0x000fe40000800000 */
[----:B------:R-:W-:-:S02]  /*05a0*/  FSETP.NAN.AND P1, PT, R20, R20, PT ;  /* 0x000000141400720b */ /* 0x000fc40003f28000 */
[----:B------:R-:W-:Y:S02]  /*05b0*/  FSETP.GEU.AND P3, PT, R21, R17, PT ;  /* 0x000000111500720b */ /* 0x000fe40003f6e000 */
[----:B------:R-:W-:Y:S02]  /*05c0*/  @P2 SEL R20, R20, R24, P1 ;  /* 0x0000001814142207 */ /* 0x000fe40000800000 */
[----:B------:R-:W-:Y:S02]  /*05d0*/  CS2R R24, SRZ ;  /* 0x0000000000187805 */ /* 0x000fe4000001ff00 */
[----:B------:R-:W-:-:S13]  /*05e0*/  FSETP.GEU.AND P1, PT, R20, R16, PT ;  /* 0x000000101400720b */ /* 0x000fda0003f2e000 */
[----:B------:R-:W-:Y:S02]  /*05f0*/  @P1 SEL R16, R16, R20, P5 ;  /* 0x0000001410101207 */ /* 0x000fe40002800000 */
[----:B------:R-:W-:-:S04]  /*0600*/  FSETP.NAN.AND P5, PT, R17, R17, PT ;  /* 0x000000111100720b */ /* 0x000fc80003fa8000 */
[----:B------:R-:W-:Y:S01]  /*0610*/  @P3 SEL R17, R17, R21, P5 ;  /* 0x0000001511113207 */ /* 0x000fe20002800000 */
[----:B------:R-:W-:Y:S01]  /*0620*/  VIADD R21, R2, 0xec0 ;  /* 0x00000ec002157836 */ /* 0x000fe20000000000 */
[-C--:B------:R-:W-:Y:S02]  /*0630*/  FSETP.GEU.AND P5, PT, R22, R18.reuse, PT ;  /* 0x000000121600720b */ /* 0x080fe40003fae000 */
[----:B------:R-:W-:Y:S01]  /*0640*/  SEL R28, R28, 0x2, P6 ;  /* 0x000000021c1c7807 */ /* 0x000fe20003000000 */
[----:B------:R-:W-:Y:S01]  /*0650*/  IMAD.WIDE R20, R21, 0x4, R34 ;  /* 0x0000000415147825 */ /* 0x000fe200078e0222 */
[----:B------:R-:W-:Y:S02]  /*0660*/  FSETP.NAN.AND P6, PT, R18, R18, PT ;  /* 0x000000121200720b */ /* 0x000fe40003fc8000 */
[----:B------:R-:W-:Y:S02]  /*0670*/  SEL R28, R28, 0x3, P3 ;  /* 0x000000031c1c7807 */ /* 0x000fe40001800000 */
[----:B------:R1:W3:Y:S01]  /*0680*/  @P0 LDG.E.EL.128 R24, desc[UR6][R20.64] ;  /* 0x0000000614180981 */ /* 0x0002e2000c2e1d00 */
[----:B------:R-:W-:-:S02]  /*0690*/  FSETP.GEU.AND P3, PT, R16, R12, PT ;  /* 0x0000000c1000720b */ /* 0x000fc40003f6e000 */
[----:B------:R-:W-:Y:S02]  /*06a0*/  SEL R29, R29, 0x3, P5 ;  /* 0x000000031d1d7807 */ /* 0x000fe40002800000 */
[----:B------:R-:W-:Y:S02]  /*06b0*/  @P5 SEL R18, R18, R22, P6 ;  /* 0x0000001612125207 */ /* 0x000fe40003000000 */
[----:B------:R-:W-:Y:S02]  /*06c0*/  SEL R22, RZ, 0x1, !P4 ;  /* 0x00000001ff167807 */ /* 0x000fe40006000000 */
[-C--:B------:R-:W-:Y:S02]  /*06d0*/  FSETP.GEU.AND P4, PT, R23, R19.reuse, PT ;  /* 0x000000131700720b */ /* 0x080fe40003f8e000 */
[----:B------:R-:W-:Y:S02]  /*06e0*/  FSETP.NAN.AND P6, PT, R19, R19, PT ;  /* 0x000000131300720b */ /* 0x000fe40003fc8000 */
[----:B------:R-:W-:-:S02]  /*06f0*/  SEL R22, R22, 0x2, P2 ;  /* 0x0000000216167807 */ /* 0x000fc40001000000 */
[-C--:B------:R-:W-:Y:S02]  /*0700*/  FSETP.GEU.AND P2, PT, R18, R14.reuse, PT ;  /* 0x0000000e1200720b */ /* 0x080fe40003f4e000 */
[----:B-1----:R-:W-:Y:S02]  /*0710*/  SEL R20, R22, 0x3, P1 ;  /* 0x0000000316147807 */ /* 0x002fe40000800000 */
[----:B------:R-:W-:Y:S02]  /*0720*/  FSETP.NAN.AND P1, PT, R15, R15, PT ;  /* 0x0000000f0f00720b */ /* 0x000fe40003f28000 */
[----:B------:R-:W-:Y:S02]  /*0730*/  FSETP.NAN.AND P5, PT, R14, R14, PT ;  /* 0x0000000e0e00720b */ /* 0x000fe40003fa8000 */
[----:B------:R-:W-:Y:S02]  /*0740*/  @P4 SEL R19, R19, R23, P6 ;  /* 0x0000001713134207 */ /* 0x000fe40003000000 */
[----:B------:R-:W-:-:S02]  /*0750*/  SEL R30, R30, 0x3, P4 ;  /* 0x000000031e1e7807 */ /* 0x000fc40002000000 */
[----:B------:R-:W-:Y:S02]  /*0760*/  FSETP.GEU.AND P6, PT, R19, R15, PT ;  /* 0x0000000f1300720b */ /* 0x000fe40003fce000 */
[----:B------:R-:W-:Y:S02]  /*0770*/  @P2 SEL R14, R14, R18, P5 ;  /* 0x000000120e0e2207 */ /* 0x000fe40002800000 */
[----:B------:R-:W-:Y:S02]  /*0780*/  FSETP.NAN.AND P5, PT, R12, R12, PT ;  /* 0x0000000c0c00720b */ /* 0x000fe40003fa8000 */
[----:B------:R-:W-:Y:S02]  /*0790*/  SEL R31, R30, 0x4, P6 ;  /* 0x000000041e1f7807 */ /* 0x000fe40003000000 */
[----:B------:R-:W-:Y:S02]  /*07a0*/  @P3 SEL R12, R12, R16, P5 ;  /* 0x000000100c0c3207 */ /* 0x000fe40002800000 */
[----:B------:R-:W-:-:S02]  /*07b0*/  FSETP.NAN.AND P5, PT, R13, R13, PT ;  /* 0x0000000d0d00720b */ /* 0x000fc40003fa8000 */
[-C--:B----4-:R-:W-:Y:S02]  /*07c0*/  FSETP.GEU.AND P4, PT, R12, R8.reuse, PT ;  /* 0x000000080c00720b */ /* 0x090fe40003f8e000 */
[----:B------:R-:W-:Y:S02]  /*07d0*/  @P6 SEL R15, R15, R19, P1 ;  /* 0x000000130f0f6207 */ /* 0x000fe40000800000 */
[----:B------:R-:W-:Y:S02]  /*07e0*/  CS2R R18, SRZ ;  /* 0x0000000000127805 */ /* 0x000fe4000001ff00 */
[----:B------:R-:W-:Y:S02]  /*07f0*/  FSETP.GEU.AND P1, PT, R17, R13, PT ;  /* 0x0000000d1100720b */ /* 0x000fe40003f2e000 */
[----:B------:R-:W-:Y:S02]  /*0800*/  FSETP.NAN.AND P6, PT, R8, R8, PT ;  /* 0x000000080800720b */ /* 0x000fe40003fc8000 */
[----:B------:R-:W-:-:S02]  /*0810*/  SEL R30, R29, 0x4, P2 ;  /* 0x000000041d1e7807 */ /* 0x000fc40001000000 */
[----:B------:R-:W-:Y:S02]  /*0820*/  FSETP.GEU.AND P2, PT, R14, R10, PT ;  /* 0x0000000a0e00720b */ /* 0x000fe40003f4e000 */
[----:B------:R-:W-:Y:S02]  /*0830*/  SEL R28, R28, 0x4, P1 ;  /* 0x000000041c1c7807 */ /* 0x000fe40000800000 */
[----:B------:R-:W-:Y:S02]  /*0840*/  @P4 SEL R8, R8, R12, P6 ;  /* 0x0000000c08084207 */ /* 0x000fe40003000000 */
[----:B------:R-:W-:Y:S02]  /*0850*/  FSETP.NAN.AND P6, PT, R9, R9, PT ;  /* 0x000000090900720b */ /* 0x000fe40003fc8000 */
[----:B------:R-:W-:Y:S02]  /*0860*/  @P1 SEL R13, R13, R17, P5 ;  /* 0x000000110d0d1207 */ /* 0x000fe40002800000 */
[----:B------:R-:W-:-:S02]  /*0870*/  CS2R R16, SRZ ;  /* 0x0000000000107805 */ /* 0x000fc4000001ff00 */
[----:B------:R-:W-:Y:S02]  /*0880*/  FSETP.GEU.AND P1, PT, R15, R11, PT ;  /* 0x0000000b0f00720b */ /* 0x000fe40003f2e000 */
[----:B------:R-:W-:Y:S02]  /*0890*/  FSETP.GEU.AND P5, PT, R13, R9, PT ;  /* 0x000000090d00720b */ /* 0x000fe40003fae000 */
[----:B------:R-:W-:Y:S02]  /*08a0*/  SEL R20, R20, 0x4, P3 ;  /* 0x0000000414147807 */ /* 0x000fe40001800000 */
[----:B------:R-:W-:Y:S02]  /*08b0*/  SEL R28, R28, 0x5, P5 ;  /* 0x000000051c1c7807 */ /* 0x000fe40002800000 */
[----:B------:R-:W-:-:S07]  /*08c0*/  SEL R29, R20, 0x5, P4 ;  /* 0x00000005141d7807 */ /* 0x000fce0002000000 */
[----:B------:R-:W-:Y:S01]  /*08d0*/  @P5 SEL R9, R9, R13, P6 ;  /* 0x0000000d09095207 */ /* 0x000fe20003000000 */
[----:B------:R-:W-:Y:S01]  /*08e0*/  VIADD R13, R2, 0xf00 ;  /* 0x00000f00020d7836 */ /* 0x000fe20000000000 */
[----:B------:R-:W-:-:S03]  /*08f0*/  FSETP.NAN.AND P6, PT, R10, R10, PT ;  /* 0x0000000a0a00720b */ /* 0x000fc60003fc8000 */
[----:B------:R-:W-:Y:S01]  /*0900*/  IMAD.WIDE R12, R13, 0x4, R34 ;  /* 0x000000040d0c7825 */ /* 0x000fe200078e0222 */
[----:B------:R-:W-:Y:S02]  /*0910*/  @P2 SEL R10, R10, R14, P6 ;  /* 0x0000000e0a0a2207 */ /* 0x000fe40003000000 */
[C---:B------:R-:W-:Y:S02]  /*0920*/  FSETP.NAN.AND P6, PT, R11.reuse, R11, PT ;  /* 0x0000000b0b00720b */ /* 0x040fe40003fc8000 */
[----:B------:R1:W4:Y:S02]  /*0930*/  @P0 LDG.E.EL.128 R16, desc[UR6][R12.64] ;  /* 0x000000060c100981 */ /* 0x000324000c2e1d00 */
[----:B------:R-:W-:Y:S01]  /*0940*/  @P1 SEL R11, R11, R15, P6 ;  /* 0x0000000f0b0b1207 */ /* 0x000fe20003000000 */
[----:B------:R-:W-:Y:S01]  /*0950*/  VIADD R37, R2, 0x4 ;  /* 0x0000000402257836 */ /* 0x000fe20000000000 */
[----:B------:R-:W-:Y:S02]  /*0960*/  CS2R R20, SRZ ;  /* 0x0000000000147805 */ /* 0x000fe4000001ff00 */
[----:B------:R-:W-:-:S02]  /*0970*/  CS2R R22, SRZ ;  /* 0x0000000000167805 */ /* 0x000fc4000001ff00 */
[----:B------:R-:W-:Y:S01]  /*0980*/  CS2R R14, SRZ ;  /* 0x00000000000e7805 */ /* 0x000fe2000001ff00 */
[----:B------:R-:W-:Y:S01]  /*0990*/  IMAD.WIDE R36, R37, 0x4, R34 ;  /* 0x0000000425247825 */ /* 0x000fe200078e0222 */
[----:B-1----:R-:W-:-:S04]  /*09a0*/  CS2R R12, SRZ ;  /* 0x00000000000c7805 */ /* 0x002fc8000001ff00 */
[----:B------:R1:W5:Y:S01]  /*09b0*/  @P0 LDG.E.EL.128 R20, desc[UR6][R36.64] ;  /* 0x0000000624140981 */ /* 0x000362000c2e1d00 */
[-C--:B--2---:R-:W-:Y:S02]  /*09c0*/  FSETP.GEU.AND P6, PT, R11, R7.reuse, PT ;  /* 0x000000070b00720b */ /* 0x084fe40003fce000 */
[-C--:B------:R-:W-:Y:S02]  /*09d0*/  FSETP.GEU.AND P3, PT, R10, R6.reuse, PT ;  /* 0x000000060a00720b */ /* 0x080fe40003f6e000 */
[----:B------:R-:W-:Y:S02]  /*09e0*/  FSETP.NAN.AND P4, PT, R7, R7, PT ;  /* 0x000000070700720b */ /* 0x000fe40003f88000 */
[----:B------:R-:W-:-:S07]  /*09f0*/  FSETP.NAN.AND P5, PT, R6, R6, PT ;  /* 0x000000060600720b */ /* 0x000fce0003fa8000 */
[----:B------:R-:W-:Y:S01]  /*0a00*/  @P6 SEL R7, R7, R11, P4 ;  /* 0x0000000b07076207 */ /* 0x000fe20002000000 */
[----:B------:R-:W-:Y:S01]  /*0a10*/  VIADD R11, R2, 0x44 ;  /* 0x00000044020b7836 */ /* 0x000fe20000000000 */
[----:B------:R-:W-:-:S03]  /*0a20*/  @P3 SEL R6, R6, R10, P5 ;  /* 0x0000000a06063207 */ /* 0x000fc60002800000 */
[----:B------:R-:W-:-:S05]  /*0a30*/  IMAD.WIDE R10, R11, 0x4, R34 ;  /* 0x000000040b0a7825 */ /* 0x000fca00078e0222 */
[----:B------:R2:W5:Y:S01]  /*0a40*/  @P0 LDG.E.EL.128 R12, desc[UR6][R10.64] ;  /* 0x000000060a0c0981 */ /* 0x000562000c2e1d00 */
[-C--:B------:R-:W-:Y:S02]  /*0a50*/  FSETP.GEU.AND P4, PT, R9, R5.reuse, PT ;  /* 0x000000050900720b */ /* 0x080fe40003f8e000 */
[----:B------:R-:W-:Y:S02]  /*0a60*/  FSETP.NAN.AND P5, PT, R5, R5, PT ;  /* 0x000000050500720b */ /* 0x000fe40003fa8000 */
[----:B------:R-:W-:-:S09]  /*0a70*/  SEL R30, R30, 0x5, P2 ;  /* 0x000000051e1e7807 */ /* 0x000fd20001000000 */
[----:B------:R-:W-:Y:S02]  /*0a80*/  @P4 SEL R5, R5, R9, P5 ;  /* 0x0000000905054207 */ /* 0x000fe40002800000 */
[-C--:B------:R-:W-:Y:S02]  /*0a90*/  FSETP.GEU.AND P5, PT, R8, R4.reuse, PT ;  /* 0x000000040800720b */ /* 0x080fe40003fae000 */
[----:B------:R-:W-:Y:S02]  /*0aa0*/  FSETP.NAN.AND P2, PT, R4, R4, PT ;  /* 0x000000040400720b */ /* 0x000fe40003f48000 */
[----:B------:R-:W-:-:S09]  /*0ab0*/  SEL R31, R31, 0x5, P1 ;  /* 0x000000051f1f7807 */ /* 0x000fd20000800000 */
[----:B------:R-:W-:Y:S02]  /*0ac0*/  @P5 SEL R4, R4, R8, P2 ;  /* 0x0000000804045207 */ /* 0x000fe40001000000 */
[----:B-1----:R-:W-:Y:S02]  /*0ad0*/  SEL R36, R31, 0x6, P6 ;  /* 0x000000061f247807 */ /* 0x002fe40003000000 */
[-C--:B---3--:R-:W-:Y:S02]  /*0ae0*/  FSETP.GEU.AND P2, PT, R4, R24.reuse, PT ;  /* 0x000000180400720b */ /* 0x088fe40003f4e000 */
[----:B------:R-:W-:Y:S02]  /*0af0*/  FSETP.GEU.AND P1, PT, R5, R25, PT ;  /* 0x000000190500720b */ /* 0x000fe40003f2e000 */
[----:B------:R-:W-:-:S09]  /*0b00*/  FSETP.NAN.AND P6, PT, R24, R24, PT ;  /* 0x000000181800720b */ /* 0x000fd20003fc8000 */
[----:B------:R-:W-:Y:S02]  /*0b10*/  @P2 SEL R24, R24, R4, P6 ;  /* 0x0000000418182207 */ /* 0x000fe40003000000 */
[----:B------:R-:W-:-:S04]  /*0b20*/  FSETP.NAN.AND P6, PT, R25, R25, PT ;  /* 0x000000191900720b */ /* 0x000fc80003fc8000 */
[----:B------:R-:W-:Y:S01]  /*0b30*/  @P1 SEL R25, R25, R5, P6 ;  /* 0x0000000519191207 */ /* 0x000fe20003000000 */
[----:B------:R-:W-:Y:S01]  /*0b40*/  VIADD R5, R2, 0x84 ;  /* 0x0000008402057836 */ /* 0x000fe20000000000 */
[----:B------:R-:W-:Y:S02]  /*0b50*/  CS2R R8, SRZ ;  /* 0x0000000000087805 */ /* 0x000fe4000001ff00 */
[----:B--2---:R-:W-:Y:S02]  /*0b60*/  CS2R R10, SRZ ;  /* 0x00000000000a7805 */ /* 0x004fe4000001ff00 */
[----:B------:R-:W-:Y:S01]  /*0b70*/  SEL R37, R30, 0x6, P3 ;  /* 0x000000061e257807 */ /* 0x000fe20001800000 */
[----:B------:R-:W-:Y:S01]  /*0b80*/  IMAD.WIDE R4, R5, 0x4, R34 ;  /* 0x0000000405047825 */ /* 0x000fe200078e0222 */
[----:B------:R-:W-:Y:S02]  /*0b90*/  FSETP.GEU.AND P3, PT, R6, R26, PT ;  /* 0x0000001a0600720b */ /* 0x000fe40003f6e000 */
[----:B------:R-:W-:-:S02]  /*0ba0*/  SEL R28, R28, 0x6, P4 ;  /* 0x000000061c1c7807 */ /* 0x000fc40002000000 */
[----:B------:R1:W2:Y:S01]  /*0bb0*/  @P0 LDG.E.EL.128 R8, desc[UR6][R4.64] ;  /* 0x0000000604080981 */ /* 0x0002a2000c2e1d00 */
[-C--:B------:R-:W-:Y:S02]  /*0bc0*/  FSETP.GEU.AND P4, PT, R7, R27.reuse, PT ;  /* 0x0000001b0700720b */ /* 0x080fe40003f8e000 */
[C---:B------:R-:W-:Y:S02]  /*0bd0*/  FSETP.NAN.AND P6, PT, R26.reuse, R26, PT ;  /* 0x0000001a1a00720b */ /* 0x040fe40003fc8000 */
[----:B------:R-:W-:Y:S02]  /*0be0*/  SEL R29, R29, 0x6, P5 ;  /* 0x000000061d1d7807 */ /* 0x000fe40002800000 */
[----:B------:R-:W-:Y:S02]  /*0bf0*/  FSETP.NAN.AND P5, PT, R27, R27, PT ;  /* 0x0000001b1b00720b */ /* 0x000fe40003fa8000 */
[----:B------:R-:W-:-:S05]  /*0c00*/  @P3 SEL R26, R26, R6, P6 ;  /* 0x000000061a1a3207 */ /* 0x000fca0003000000 */
[----:B------:R-:W-:Y:S02]  /*0c10*/  @P4 SEL R27, R27, R7, P5 ;  /* 0x000000071b1b4207 */ /* 0x000fe40002800000 */
[----:B------:R-:W-:Y:S02]  /*0c20*/  SEL R31, R29, 0x7, P2 ;  /* 0x000000071d1f7807 */ /* 0x000fe40001000000 */
[----:B------:R-:W-:Y:S02]  /*0c30*/  SEL R30, R28, 0x7, P1 ;  /* 0x000000071c1e7807 */ /* 0x000fe40000800000 */
[----:B------:R-:W-:Y:S02]  /*0c40*/  SEL R29, R37, 0x7, P3 ;  /* 0x00000007251d7807 */ /* 0x000fe40001800000 */
[----:B----4-:R-:W-:Y:S02]  /*0c50*/  FSETP.GEU.AND P6, PT, R24, R16, PT ;  /* 0x000000101800720b */ /* 0x010fe40003fce000 */
[----:B------:R-:W-:-:S02]  /*0c60*/  FSETP.GEU.AND P5, PT, R25, R17, PT ;  /* 0x000000111900720b */ /* 0x000fc40003fae000 */
[----:B------:R-:W-:Y:S02]  /*0c70*/  FSETP.NAN.AND P2, PT, R16, R16, PT ;  /* 0x000000101000720b */ /* 0x000fe40003f48000 */
[----:B------:R-:W-:Y:S02]  /*0c80*/  FSETP.GEU.AND P1, PT, R26, R18, PT ;  /* 0x000000121a00720b */ /* 0x000fe40003f2e000 */
[----:B------:R-:W-:-:S05]  /*0c90*/  FSETP.NAN.AND P3, PT, R17, R17, PT ;  /* 0x000000111100720b */ /* 0x000fca0003f68000 */
[----:B------:R-:W-:Y:S02]  /*0ca0*/  @P6 SEL R16, R16, R24, P2 ;  /* 0x0000001810106207 */ /* 0x000fe40001000000 */
[----:B------:R-:W-:Y:S02]  /*0cb0*/  FSETP.GEU.AND P2, PT, R27, R19, PT ;  /* 0x000000131b00720b */ /* 0x000fe40003f4e000 */
[----:B------:R-:W-:Y:S02]  /*0cc0*/  SEL R24, R36, 0x7, P4 ;  /* 0x0000000724187807 */ /* 0x000fe40002000000 */
[----:B------:R-:W-:Y:S02]  /*0cd0*/  @P5 SEL R17, R17, R25, P3 ;  /* 0x0000001911115207 */ /* 0x000fe40001800000 */
[----:B------:R-:W-:-:S04]  /*0ce0*/  FSETP.NAN.AND P4, PT, R18, R18, PT ;  /* 0x000000121200720b */ /* 0x000fc80003f88000 */
[----:B------:R-:W-:Y:S02]  /*0cf0*/  @P1 SEL R18, R18, R26, P4 ;  /* 0x0000001a12121207 */ /* 0x000fe40002000000 */
[----:B------:R-:W-:-:S04]  /*0d00*/  FSETP.NAN.AND P4, PT, R19, R19, PT ;  /* 0x000000131300720b */ /* 0x000fc80003f88000 */
[----:B------:R-:W-:Y:S02]  /*0d10*/  @P2 SEL R19, R19, R27, P4 ;  /* 0x0000001b13132207 */ /* 0x000fe40002000000 */
[----:B-1----:R-:W-:Y:S02]  /*0d20*/  CS2R R4, SRZ ;  /* 0x0000000000047805 */ /* 0x002fe4000001ff00 */
[----:B------:R-:W-:Y:S02]  /*0d30*/  CS2R R6, SRZ ;  /* 0x0000000000067805 */ /* 0x000fe4000001ff00 */
[C---:B-----5:R-:W-:Y:S02]  /*0d40*/  FSETP.GT.AND P3, PT, R15.reuse, R23, PT ;  /* 0x000000170f00720b */ /* 0x060fe40003f64000 */
[----:B------:R-:W-:Y:S02]  /*0d50*/  FSETP.NAN.AND P4, PT, R15, R15, PT ;  /* 0x0000000f0f00720b */ /* 0x000fe40003f88000 */
[----:B------:R-:W-:-:S09]  /*0d60*/  SEL R25, RZ, 0x1, !P3 ;  /* 0x00000001ff197807 */ /* 0x000fd20005800000 */
[----:B------:R-:W-:Y:S02]  /*0d70*/  @!P3 SEL R15, R15, R23, P4 ;  /* 0x000000170f0fb207 */ /* 0x000fe40002000000 */
[----:B------:R-:W-:Y:S01]  /*0d80*/  FSETP.GT.AND P4, PT, R14, R22, PT ;  /* 0x000000160e00720b */ /* 0x000fe20003f84000 */
[----:B------:R-:W-:Y:S01]  /*0d90*/  VIADD R23, R2, 0x744 ;  /* 0x0000074402177836 */ /* 0x000fe20000000000 */
[----:B------:R-:W-:-:S11]  /*0da0*/  FSETP.NAN.AND P3, PT, R14, R14, PT ;  /* 0x0000000e0e00720b */ /* 0x000fd60003f68000 */
[----:B------:R-:W-:Y:S01]  /*0db0*/  @!P4 SEL R14, R14, R22, P3 ;  /* 0x000000160e0ec207 */ /* 0x000fe20001800000 */
[----:B------:R-:W-:-:S05]  /*0dc0*/  IMAD.WIDE R22, R23, 0x4, R34 ;  /* 0x0000000417167825 */ /* 0x000fca00078e0222 */
[----:B------:R1:W3:Y:S01]  /*0dd0*/  @P0 LDG.E.EL.128 R4, desc[UR6][R22.64] ;  /* 0x0000000616040981 */ /* 0x0002e2000c2e1d00 */
[C---:B------:R-:W-:Y:S02]  /*0de0*/  FSETP.GT.AND P3, PT, R13.reuse, R21, PT ;  /* 0x000000150d00720b */ /* 0x040fe40003f64000 */
[----:B------:R-:W-:Y:S02]  /*0df0*/  SEL R27, RZ, 0x1, !P4 ;  /* 0x00000001ff1b7807 */ /* 0x000fe40006000000 */
[----:B------:R-:W-:-:S09]  /*0e00*/  FSETP.NAN.AND P4, PT, R13, R13, PT ;  /* 0x0000000d0d00720b */ /* 0x000fd20003f88000 */
[----:B------:R-:W-:Y:S02]  /*0e10*/  @!P3 SEL R13, R13, R21, P4 ;  /* 0x000000150d0db207 */ /* 0x000fe40002000000 */
[C---:B------:R-:W-:Y:S02]  /*0e20*/  FSETP.GT.AND P4, PT, R12.reuse, R20, PT ;  /* 0x000000140c00720b */ /* 0x040fe40003f84000 */
[----:B------:R-:W-:Y:S02]  /*0e30*/  SEL R28, RZ, 0x1, !P3 ;  /* 0x00000001ff1c7807 */ /* 0x000fe40005800000 */
[----:B------:R-:W-:-:S09]  /*0e40*/  FSETP.NAN.AND P3, PT, R12, R12, PT ;  /* 0x0000000c0c00720b */ /* 0x000fd20003f68000 */
[----:B------:R-:W-:Y:S02]  /*0e50*/  @!P4 SEL R12, R12, R20, P3 ;  /* 0x000000140c0cc207 */ /* 0x000fe40001800000 */
[----:B------:R-:W-:Y:S02]  /*0e60*/  SEL R26, RZ, 0x1, !P4 ;  /* 0x00000001ff1a7807 */ /* 0x000fe40006000000 */
[-C--:B--2---:R-:W-:Y:S02]  /*0e70*/  FSETP.GEU.AND P3, PT, R12, R8.reuse, PT ;  /* 0x000000080c00720b */ /* 0x084fe40003f6e000 */
[----:B------:R-:W-:Y:S02]  /*0e80*/  FSETP.NAN.AND P4, PT, R8, R8, PT ;  /* 0x000000080800720b */ /* 0x000fe40003f88000 */
[----:B------:R-:W-:-:S09]  /*0e90*/  SEL R26, R26, 0x2, P3 ;  /* 0x000000021a1a7807 */ /* 0x000fd20001800000 */
[----:B------:R-:W-:Y:S02]  /*0ea0*/  @P3 SEL R8, R8, R12, P4 ;  /* 0x0000000c08083207 */ /* 0x000fe40002000000 */
[-C--:B------:R-:W-:Y:S02]  /*0eb0*/  FSETP.GEU.AND P4, PT, R13, R9.reuse, PT ;  /* 0x000000090d00720b */ /* 0x080fe40003f8e000 */
[----:B------:R-:W-:Y:S02]  /*0ec0*/  FSETP.NAN.AND P3, PT, R9, R9, PT ;  /* 0x000000090900720b */ /* 0x000fe40003f68000 */
[----:B------:R-:W-:Y:S02]  /*0ed0*/  CS2R R20, SRZ ;  /* 0x0000000000147805 */ /* 0x000fe4000001ff00 */
[----:B-1----:R-:W-:-:S07]  /*0ee0*/  CS2R R22, SRZ ;  /* 0x0000000000167805 */ /* 0x002fce000001ff00 */
[----:B------:R-:W-:Y:S01]  /*0ef0*/  @P4 SEL R9, R9, R13, P3 ;  /* 0x0000000d09094207 */ /* 0x000fe20001800000 */
[----:B------:R-:W-:Y:S01]  /*0f00*/  VIADD R13, R2, 0x784 ;  /* 0x00000784020d7836 */ /* 0x000fe20000000000 */
[----:B------:R-:W-:-:S03]  /*0f10*/  FSETP.GEU.AND P3, PT, R14, R10, PT ;  /* 0x0000000a0e00720b */ /* 0x000fc60003f6e000 */
[----:B------:R-:W-:Y:S01]  /*0f20*/  IMAD.WIDE R12, R13, 0x4, R34 ;  /* 0x000000040d0c7825 */ /* 0x000fe200078e0222 */
[----:B------:R-:W-:-:S04]  /*0f30*/  SEL R28, R28, 0x2, P4 ;  /* 0x000000021c1c7807 */ /* 0x000fc80002000000 */
[----:B------:R1:W2:Y:S01]  /*0f40*/  @P0 LDG.E.EL.128 R20, desc[UR6][R12.64] ;  /* 0x000000060c140981 */ /* 0x0002a2000c2e1d00 */
[----:B------:R-:W-:-:S04]  /*0f50*/  FSETP.NAN.AND P4, PT, R10, R10, PT ;  /* 0x0000000a0a00720b */ /* 0x000fc80003f88000 */
[----:B------:R-:W-:Y:S02]  /*0f60*/  @P3 SEL R10, R10, R14, P4 ;  /* 0x0000000e0a0a3207 */ /* 0x000fe40002000000 */
[-C--:B------:R-:W-:Y:S02]  /*0f70*/  FSETP.GEU.AND P4, PT, R15, R11.reuse, PT ;  /* 0x0000000b0f00720b */ /* 0x080fe40003f8e000 */
[----:B------:R-:W-:Y:S02]  /*0f80*/  SEL R27, R27, 0x2, P3 ;  /* 0x000000021b1b7807 */ /* 0x000fe40001800000 */
[----:B------:R-:W-:-:S09]  /*0f90*/  FSETP.NAN.AND P3, PT, R11, R11, PT ;  /* 0x0000000b0b00720b */ /* 0x000fd20003f68000 */
[----:B------:R-:W-:Y:S02]  /*0fa0*/  @P4 SEL R11, R11, R15, P3 ;  /* 0x0000000f0b0b4207 */ /* 0x000fe40001800000 */
[----:B------:R-:W-:Y:S02]  /*0fb0*/  SEL R25, R25, 0x2, P4 ;  /* 0x0000000219197807 */ /* 0x000fe40002000000 */
[----:B-1----:R-:W-:Y:S02]  /*0fc0*/  CS2R R12, SRZ ;  /* 0x00000000000c7805 */ /* 0x002fe4000001ff00 */
[----:B------:R-:W-:Y:S02]  /*0fd0*/  CS2R R14, SRZ ;  /* 0x00000000000e7805 */ /* 0x000fe4000001ff00 */
[-C--:B---3--:R-:W-:Y:S02]  /*0fe0*/  FSETP.GEU.AND P3, PT, R11, R7.reuse, PT ;  /* 0x000000070b00720b */ /* 0x088fe40003f6e000 */
[----:B------:R-:W-:-:S02]  /*0ff0*/  FSETP.NAN.AND P4, PT, R7, R7, PT ;  /* 0x000000070700720b */ /* 0x000fc40003f88000 */
[----:B------:R-:W-:-:S09]  /*1000*/  SEL R25, R25, 0x3, P3 ;  /* 0x0000000319197807 */ /* 0x000fd20001800000 */
[----:B------:R-:W-:Y:S02]  /*1010*/  @P3 SEL R7, R7, R11, P4 ;  /* 0x0000000b07073207 */ /* 0x000fe40002000000 */
[-C--:B------:R-:W-:Y:S01]  /*1020*/  FSETP.GEU.AND P4, PT, R10, R6.reuse, PT ;  /* 0x000000060a00720b */ /* 0x080fe20003f8e000 */
[----:B------:R-:W-:Y:S01]  /*1030*/  VIADD R11, R2, 0x7c4 ;  /* 0x000007c4020b7836 */ /* 0x000fe20000000000 */
[----:B------:R-:W-:-:S11]  /*1040*/  FSETP.NAN.AND P3, PT, R6, R6, PT ;  /* 0x000000060600720b */ /* 0x000fd60003f68000 */
[----:B------:R-:W-:Y:S01]  /*1050*/  @P4 SEL R6, R6, R10, P3 ;  /* 0x0000000a06064207 */ /* 0x000fe20001800000 */
[----:B------:R-:W-:-:S05]  /*1060*/  IMAD.WIDE R10, R11, 0x4, R34 ;  /* 0x000000040b0a7825 */ /* 0x000fca00078e0222 */
[----:B------:R1:W3:Y:S01]  /*1070*/  @P0 LDG.E.EL.128 R12, desc[UR6][R10.64] ;  /* 0x000000060a0c0981 */ /* 0x0002e2000c2e1d00 */
[-C--:B------:R-:W-:Y:S02]  /*1080*/  FSETP.GEU.AND P3, PT, R9, R5.reuse, PT ;  /* 0x000000050900720b */ /* 0x080fe40003f6e000 */
[----:B------:R-:W-:Y:S02]  /*1090*/  SEL R27, R27, 0x3, P4 ;  /* 0x000000031b1b7807 */ /* 0x000fe40002000000 */
[----:B------:R-:W-:-:S09]  /*10a0*/  FSETP.NAN.AND P4, PT, R5, R5, PT ;  /* 0x000000050500720b */ /* 0x000fd20003f88000 */
[----:B------:R-:W-:Y:S02]  /*10b0*/  @P3 SEL R5, R5, R9, P4 ;  /* 0x0000000905053207 */ /* 0x000fe40002000000 */
[-C--:B------:R-:W-:Y:S02]  /*10c0*/  FSETP.GEU.AND P4, PT, R8, R4.reuse, PT ;  /* 0x000000040800720b */ /* 0x080fe40003f8e000 */
[----:B------:R-:W-:Y:S02]  /*10d0*/  SEL R28, R28, 0x3, P3 ;  /* 0x000000031c1c7807 */ /* 0x000fe40001800000 */
[----:B------:R-:W-:-:S09]  /*10e0*/  FSETP.NAN.AND P3, PT, R4, R4, PT ;  /* 0x000000040400720b */ /* 0x000fd20003f68000 */
[----:B------:R-:W-:Y:S02]  /*10f0*/  @P4 SEL R4, R4, R8, P3 ;  /* 0x0000000804044207 */ /* 0x000fe40001800000 */
[----:B------:R-:W-:Y:S02]  /*1100*/  SEL R26, R26, 0x3, P4 ;  /* 0x000000031a1a7807 */ /* 0x000fe40002000000 */
[-C--:B--2---:R-:W-:Y:S02]  /*1110*/  FSETP.GEU.AND P3, PT, R4, R20.reuse, PT ;  /* 0x000000140400720b */ /* 0x084fe40003f6e000 */
[----:B------:R-:W-:-:S11]  /*1120*/  FSETP.NAN.AND P4, PT, R20, R20, PT ;  /* 0x000000141400720b */ /* 0x000fd60003f88000 */
[----:B------:R-:W-:Y:S02]  /*1130*/  @P3 SEL R20, R20, R4, P4 ;  /* 0x0000000414143207 */ /* 0x000fe40002000000 */
        /* <DEDUP_REMOVED lines=8> */
[-C--:B------:R-:W-:Y:S02]  /*11c0*/  FSETP.GEU.AND P4, PT, R7, R23.reuse, PT ;  /* 0x000000170700720b */ /* 0x080fe40003f8e000 */
[----:B------:R-:W-:Y:S02]  /*11d0*/  SEL R27, R27, 0x4, P3 ;  /* 0x000000041b1b7807 */ /* 0x000fe40001800000 */
[----:B------:R-:W-:Y:S01]  /*11e0*/  FSETP.NAN.AND P3, PT, R23, R23, PT ;  /* 0x000000171700720b */ /* 0x000fe20003f68000 */
[----:B------:R-:W-:Y:S01]  /*11f0*/  VIADD R37, R2, 0xe84 ;  /* 0x00000e8402257836 */ /* 0x000fe20000000000 */
[----:B------:R-:W-:Y:S02]  /*1200*/  CS2R R8, SRZ ;  /* 0x0000000000087805 */ /* 0x000fe4000001ff00 */
[----:B-1----:R-:W-:Y:S01]  /*1210*/  CS2R R10, SRZ ;  /* 0x00000000000a7805 */ /* 0x002fe2000001ff00 */
[----:B------:R-:W-:-:S04]  /*1220*/  IMAD.WIDE R36, R37, 0x4, R34 ;  /* 0x0000000425247825 */ /* 0x000fc800078e0222 */
[----:B------:R-:W-:Y:S01]  /*1230*/  @P4 SEL R23, R23, R7, P3 ;  /* 0x0000000717174207 */ /* 0x000fe20001800000 */
[----:B------:R1:W2:Y:S01]  /*1240*/  @P0 LDG.E.EL.128 R8, desc[UR6][R36.64] ;  /* 0x0000000624080981 */ /* 0x0002a2000c2e1d00 */
[----:B------:R-:W-:Y:S02]  /*1250*/  SEL R25, R25, 0x4, P4 ;  /* 0x0000000419197807 */ /* 0x000fe40002000000 */
[----:B------:R-:W-:Y:S02]  /*1260*/  CS2R R6, SRZ ;  /* 0x0000000000067805 */ /* 0x000fe4000001ff00 */
[-C--:B---3--:R-:W-:Y:S02]  /*1270*/  FSETP.GEU.AND P3, PT, R23, R15.reuse, PT ;  /* 0x0000000f1700720b */ /* 0x088fe40003f6e000 */
[----:B------:R-:W-:Y:S02]  /*1280*/  FSETP.NAN.AND P4, PT, R15, R15, PT ;  /* 0x0000000f0f00720b */ /* 0x000fe40003f88000 */
[----:B-1----:R-:W-:-:S09]  /*1290*/  SEL R37, R25, 0x5, P3 ;  /* 0x0000000519257807 */ /* 0x002fd20001800000 */
[----:B------:R-:W-:Y:S02]  /*12a0*/  @P3 SEL R15, R15, R23, P4 ;  /* 0x000000170f0f3207 */ /* 0x000fe40002000000 */
[-C--:B------:R-:W-:Y:S02]  /*12b0*/  FSETP.GEU.AND P4, PT, R22, R14.reuse, PT ;  /* 0x0000000e1600720b */ /* 0x080fe40003f8e000 */
[----:B------:R-:W-:Y:S02]  /*12c0*/  FSETP.NAN.AND P3, PT, R14, R14, PT ;  /* 0x0000000e0e00720b */ /* 0x000fe40003f68000 */
[----:B------:R-:W-:-:S09]  /*12d0*/  SEL R36, R27, 0x5, P4 ;  /* 0x000000051b247807 */ /* 0x000fd20002000000 */
[----:B------:R-:W-:Y:S02]  /*12e0*/  @P4 SEL R14, R14, R22, P3 ;  /* 0x000000160e0e4207 */ /* 0x000fe40001800000 */
[-C--:B------:R-:W-:Y:S02]  /*12f0*/  FSETP.GEU.AND P3, PT, R21, R13.reuse, PT ;  /* 0x0000000d1500720b */ /* 0x080fe40003f6e000 */
[----:B------:R-:W-:Y:S01]  /*1300*/  FSETP.NAN.AND P4, PT, R13, R13, PT ;  /* 0x0000000d0d00720b */ /* 0x000fe20003f88000 */
[----:B------:R-:W-:Y:S01]  /*1310*/  VIADD R23, R2, 0xec4 ;  /* 0x00000ec402177836 */ /* 0x000fe20000000000 */
[----:B------:R-:W-:-:S09]  /*1320*/  SEL R26, R5, 0x5, P3 ;  /* 0x00000005051a7807 */ /* 0x000fd20001800000 */
[----:B------:R-:W-:Y:S02]  /*1330*/  @P3 SEL R13, R13, R21, P4 ;  /* 0x000000150d0d3207 */ /* 0x000fe40002000000 */
[----:B------:R-:W-:Y:S01]  /*1340*/  FSETP.GEU.AND P4, PT, R20, R12, PT ;  /* 0x0000000c1400720b */ /* 0x000fe20003f8e000 */
[----:B------:R-:W-:-:S03]  /*1350*/  IMAD.WIDE R22, R23, 0x4, R34 ;  /* 0x0000000417167825 */ /* 0x000fc600078e0222 */
[----:B------:R-:W-:Y:S02]  /*1360*/  SEL R25, R4, 0x5, P4 ;  /* 0x0000000504197807 */ /* 0x000fe40002000000 */
[----:B------:R-:W-:-:S06]  /*1370*/  CS2R R4, SRZ ;  /* 0x0000000000047805 */ /* 0x000fcc000001ff00 */
[----:B------:R1:W3:Y:S01]  /*1380*/  @P0 LDG.E.EL.128 R4, desc[UR6][R22.64] ;  /* 0x0000000616040981 */ /* 0x0002e2000c2e1d00 */
[----:B------:R-:W-:-:S04]  /*1390*/  FSETP.NAN.AND P3, PT, R12, R12, PT ;  /* 0x0000000c0c00720b */ /* 0x000fc80003f68000 */
[----:B------:R-:W-:Y:S02]  /*13a0*/  @P4 SEL R12, R12, R20, P3 ;  /* 0x000000140c0c4207 */ /* 0x000fe40001800000 */
[----:B------:R-:W-:Y:S02]  /*13b0*/  SEL R24, R24, 0x8, P2 ;  /* 0x0000000818187807 */ /* 0x000fe40001000000 */
[-C--:B--2---:R-:W-:Y:S02]  /*13c0*/  FSETP.GEU.AND P3, PT, R12, R8.reuse, PT ;  /* 0x000000080c00720b */ /* 0x084fe40003f6e000 */
[----:B------:R-:W-:Y:S02]  /*13d0*/  FSETP.NAN.AND P4, PT, R8, R8, PT ;  /* 0x000000080800720b */ /* 0x000fe40003f88000 */
[----:B------:R-:W-:-:S09]  /*13e0*/  SEL R25, R25, 0x6, P3 ;  /* 0x0000000619197807 */ /* 0x000fd20001800000 */
[----:B------:R-:W-:Y:S02]  /*13f0*/  @P3 SEL R8, R8, R12, P4 ;  /* 0x0000000c08083207 */ /* 0x000fe40002000000 */
[-C--:B------:R-:W-:Y:S02]  /*1400*/  FSETP.GEU.AND P4, PT, R13, R9.reuse, PT ;  /* 0x000000090d00720b */ /* 0x080fe40003f8e000 */
[----:B------:R-:W-:Y:S02]  /*1410*/  FSETP.NAN.AND P3, PT, R9, R9, PT ;  /* 0x000000090900720b */ /* 0x000fe40003f68000 */
[----:B------:R-:W-:-:S09]  /*1420*/  FSETP.GEU.AND P2, PT, R15, R11, PT ;  /* 0x0000000b0f00720b */ /* 0x000fd20003f4e000 */
[----:B------:R-:W-:Y:S02]  /*1430*/  @P4 SEL R9, R9, R13, P3 ;  /* 0x0000000d09094207 */ /* 0x000fe40001800000 */
[-C--:B------:R-:W-:Y:S02]  /*1440*/  FSETP.GEU.AND P3, PT, R14, R10.reuse, PT ;  /* 0x0000000a0e00720b */ /* 0x080fe40003f6e000 */
[----:B------:R-:W-:Y:S02]  /*1450*/  SEL R26, R26, 0x6, P4 ;  /* 0x000000061a1a7807 */ /* 0x000fe40002000000 */
[----:B------:R-:W-:Y:S01]  /*1460*/  FSETP.NAN.AND P4, PT, R10, R10, PT ;  /* 0x0000000a0a00720b */ /* 0x000fe20003f88000 */
[----:B------:R-:W-:Y:S01]  /*1470*/  VIADD R13, R2, 0xf04 ;  /* 0x00000f04020d7836 */ /* 0x000fe20000000000 */
[----:B------:R-:W2:Y:S07]  /*1480*/  S2R R28, SR_TID.X ;  /* 0x00000000001c7919 */ /* 0x000eae0000002100 */
[----:B------:R-:W-:-:S02]  /*1490*/  @P3 SEL R10, R10, R14, P4 ;  /* 0x0000000e0a0a3207 */ /* 0x000fc40002000000 */
[----:B------:R-:W-:-:S04]  /*14a0*/  FSETP.NAN.AND P4, PT, R11, R11, PT ;  /* 0x0000000b0b00720b */ /* 0x000fc80003f88000 */
[----:B------:R-:W-:Y:S02]  /*14b0*/  @P2 SEL R11, R11, R15, P4 ;  /* 0x0000000f0b0b2207 */ /* 0x000fe40002000000 */
[----:B------:R-:W-:Y:S02]  /*14c0*/  SEL R29, R29, 0x8, P1 ;  /* 0x000000081d1d7807 */ /* 0x000fe40000800000 */
[----:B------:R-:W-:Y:S02]  /*14d0*/  CS2R R20, SRZ ;  /* 0x0000000000147805 */ /* 0x000fe4000001ff00 */
[----:B-1----:R-:W-:Y:S01]  /*14e0*/  CS2R R22, SRZ ;  /* 0x0000000000167805 */ /* 0x002fe2000001ff00 */
[----:B------:R-:W-:Y:S01]  /*14f0*/  IMAD.WIDE R12, R13, 0x4, R34 ;  /* 0x000000040d0c7825 */ /* 0x000fe200078e0222 */
[----:B------:R-:W1:Y:S04]  /*1500*/  S2UR UR5, SR_CgaCtaId ;  /* 0x00000000000579c3 */ /* 0x000e680000008800 */
[----:B------:R4:W5:Y:S01]  /*1510*/  @P0 LDG.E.EL.128 R20, desc[UR6][R12.64] ;  /* 0x000000060c140981 */ /* 0x000962000c2e1d00 */
[----:B------:R-:W-:-:S02]  /*1520*/  SEL R36, R36, 0x6, P3 ;  /* 0x0000000624247807 */ /* 0x000fc40001800000 */
[----:B------:R-:W-:Y:S01]  /*1530*/  SEL R37, R37, 0x6, P2 ;  /* 0x0000000625257807 */ /* 0x000fe20001000000 */
[----:B------:R-:W-:Y:S01]  /*1540*/  UMOV UR4, 0x400 ;  /* 0x0000040000047882 */ /* 0x000fe20000000000 */
[----:B----4-:R-:W-:Y:S02]  /*1550*/  SEL R12, R31, 0x8, P6 ;  /* 0x000000081f0c7807 */ /* 0x010fe40003000000 */
[----:B------:R-:W-:Y:S01]  /*1560*/  CS2R R14, SRZ ;  /* 0x00000000000e7805 */ /* 0x000fe2000001ff00 */
[----:B------:R-:W-:Y:S01]  /*1570*/  VIADD R27, R2, 0x48 ;  /* 0x00000048021b7836 */ /* 0x000fe20000000000 */
[----:B-1----:R-:W-:Y:S01]  /*1580*/  UPRMT UR4, UR5, 0x654, UR4 ;  /* 0x0000065405047896 */ /* 0x002fe20008000004 */
[-C--:B---3--:R-:W-:Y:S02]  /*1590*/  FSETP.GEU.AND P1, PT, R11, R7.reuse, PT ;  /* 0x000000070b00720b */ /* 0x088fe40003f2e000 */
[----:B------:R-:W-:Y:S02]  /*15a0*/  FSETP.NAN.AND P4, PT, R7, R7, PT ;  /* 0x000000070700720b */ /* 0x000fe40003f88000 */
[----:B------:R-:W-:-:S09]  /*15b0*/  FSETP.GEU.AND P3, PT, R10, R6, PT ;  /* 0x000000060a00720b */ /* 0x000fd20003f6e000 */
[----:B------:R-:W-:Y:S02]  /*15c0*/  @P1 SEL R7, R7, R11, P4 ;  /* 0x0000000b07071207 */ /* 0x000fe40002000000 */
[----:B------:R-:W-:Y:S02]  /*15d0*/  SEL R11, R30, 0x8, P5 ;  /* 0x000000081e0b7807 */ /* 0x000fe40002800000 */
[-C--:B------:R-:W-:Y:S02]  /*15e0*/  FSETP.GEU.AND P5, PT, R9, R5.reuse, PT ;  /* 0x000000050900720b */ /* 0x080fe40003fae000 */
[----:B------:R-:W-:Y:S02]  /*15f0*/  FSETP.GEU.AND P4, PT, R8, R4, PT ;  /* 0x000000040800720b */ /* 0x000fe40003f8e000 */
[----:B------:R-:W-:Y:S02]  /*1600*/  FSETP.NAN.AND P6, PT, R6, R6, PT ;  /* 0x000000060600720b */ /* 0x000fe40003fc8000 */
[----:B------:R-:W-:-:S02]  /*1610*/  FSETP.NAN.AND P2, PT, R5, R5, PT ;  /* 0x000000050500720b */ /* 0x000fc40003f48000 */
[----:B------:R-:W-:Y:S02]  /*1620*/  @P3 SEL R6, R6, R10, P6 ;  /* 0x0000000a06063207 */ /* 0x000fe40003000000 */
[----:B------:R-:W-:-:S03]  /*1630*/  FSETP.NAN.AND P6, PT, R4, R4, PT ;  /* 0x000000040400720b */ /* 0x000fc60003fc8000 */
[----:B------:R-:W-:Y:S01]  /*1640*/  @P5 SEL R5, R5, R9, P2 ;  /* 0x0000000905055207 */ /* 0x000fe20001000000 */
[----:B------:R-:W-:Y:S01]  /*1650*/  VIADD R9, R2, 0x8 ;  /* 0x0000000802097836 */ /* 0x000fe20000000000 */
[----:B--2---:R-:W-:Y:S02]  /*1660*/  LOP3.LUT R10, R28, 0xff, RZ, 0xc0, !PT ;  /* 0x000000ff1c0a7812 */ /* 0x004fe400078ec0ff */
[----:B------:R-:W-:Y:S02]  /*1670*/  PRMT R31, R12, 0x3340, R11 ;  /* 0x000033400c1f7816 */ /* 0x000fe4000000000b */
[----:B------:R-:W-:Y:S02]  /*1680*/  CS2R R12, SRZ ;  /* 0x00000000000c7805 */ /* 0x000fe4000001ff00 */
[----:B------:R-:W-:Y:S01]  /*1690*/  @P4 SEL R4, R4, R8, P6 ;  /* 0x0000000804044207 */ /* 0x000fe20003000000 */
[----:B------:R-:W-:Y:S01]  /*16a0*/  IMAD.WIDE R8, R9, 0x4, R34 ;  /* 0x0000000409087825 */ /* 0x000fe200078e0222 */
[----:B------:R-:W-:-:S02]  /*16b0*/  PRMT R30, R29, 0x3340, R24 ;  /* 0x000033401d1e7816 */ /* 0x000fc40000000018 */
[----:B------:R-:W-:Y:S02]  /*16c0*/  LEA R29, R10, UR4, 0x2 ;  /* 0x000000040a1d7c11 */ /* 0x000fe4000f8e10ff */
[----:B------:R-:W-:Y:S01]  /*16d0*/  CS2R R10, SRZ ;  /* 0x00000000000a7805 */ /* 0x000fe2000001ff00 */
[----:B------:R1:W2:Y:S04]  /*16e0*/  @P0 LDG.E.EL.128 R12, desc[UR6][R8.64] ;  /* 0x00000006080c0981 */ /* 0x0002a8000c2e1d00 */
[----:B------:R-:W-:Y:S04]  /*16f0*/  STS [R29], R16 ;  /* 0x000000101d007388 */ /* 0x000fe80000000800 */
[----:B------:R3:W-:Y:S01]  /*1700*/  STS [R29+0x410], R17 ;  /* 0x000410111d007388 */ /* 0x0007e20000000800 */
[----:B-1----:R-:W-:Y:S01]  /*1710*/  CS2R R8, SRZ ;  /* 0x0000000000087805 */ /* 0x002fe2000001ff00 */
[----:B---3--:R-:W-:-:S05]  /*1720*/  IMAD.WIDE R16, R27, 0x4, R34 ;  /* 0x000000041b107825 */ /* 0x008fca00078e0222 */
[----:B------:R1:W2:Y:S02]  /*1730*/  @P0 LDG.E.EL.128 R8, desc[UR6][R16.64] ;  /* 0x0000000610080981 */ /* 0x0002a4000c2e1d00 */
[----:B-1----:R-:W-:Y:S02]  /*1740*/  SEL R16, R25, 0x7, P4 ;  /* 0x0000000719107807 */ /* 0x002fe40002000000 */
[----:B------:R-:W-:Y:S01]  /*1750*/  STS [R29+0x820], R18 ;  /* 0x000820121d007388 */ /* 0x000fe20000000800 */
[----:B------:R-:W-:-:S03]  /*1760*/  CS2R R24, SRZ ;  /* 0x0000000000187805 */ /* 0x000fc6000001ff00 */
[----:B------:R1:W-:Y:S01]  /*1770*/  STS [R29+0xc30], R19 ;  /* 0x000c30131d007388 */ /* 0x0003e20000000800 */
[-C--:B-----5:R-:W-:Y:S02]  /*1780*/  FSETP.GEU.AND P6, PT, R4, R20.reuse, PT ;  /* 0x000000140400720b */ /* 0x0a0fe40003fce000 */
[----:B------:R-:W-:-:S11]  /*1790*/  FSETP.NAN.AND P2, PT, R20, R20, PT ;  /* 0x000000141400720b */ /* 0x000fd60003f48000 */
[----:B------:R-:W-:Y:S02]  /*17a0*/  @P6 SEL R20, R20, R4, P2 ;  /* 0x0000000414146207 */ /* 0x000fe40001000000 */
[-C--:B------:R-:W-:Y:S02]  /*17b0*/  FSETP.GEU.AND P2, PT, R5, R21.reuse, PT ;  /* 0x000000150500720b */ /* 0x080fe40003f4e000 */
[----:B------:R-:W-:Y:S02]  /*17c0*/  SEL R4, R26, 0x7, P5 ;  /* 0x000000071a047807 */ /* 0x000fe40002800000 */
[----:B------:R-:W-:Y:S02]  /*17d0*/  FSETP.GEU.AND P5, PT, R6, R22, PT ;  /* 0x000000160600720b */ /* 0x000fe40003fae000 */
[----:B------:R-:W-:-:S07]  /*17e0*/  FSETP.NAN.AND P4, PT, R21, R21, PT ;  /* 0x000000151500720b */ /* 0x000fce0003f88000 */
[----:B------:R-:W-:Y:S02]  /*17f0*/  @P2 SEL R21, R21, R5, P4 ;  /* 0x0000000515152207 */ /* 0x000fe40002000000 */
[----:B------:R-:W-:Y:S01]  /*1800*/  FSETP.NAN.AND P4, PT, R22, R22, PT ;  /* 0x000000161600720b */ /* 0x000fe20003f88000 */
[----:B------:R-:W-:Y:S01]  /*1810*/  VIADD R5, R2, 0x88 ;  /* 0x0000008802057836 */ /* 0x000fe20000000000 */
[----:B------:R-:W-:Y:S02]  /*1820*/  CS2R R26, SRZ ;  /* 0x00000000001a7805 */ /* 0x000fe4000001ff00 */
[----:B------:R-:W-:Y:S02]  /*1830*/  @P5 SEL R22, R22, R6, P4 ;  /* 0x0000000616165207 */ /* 0x000fe40002000000 */
[----:B------:R-:W-:Y:S01]  /*1840*/  FSETP.GEU.AND P4, PT, R7, R23, PT ;  /* 0x000000170700720b */ /* 0x000fe20003f8e000 */
[----:B-1----:R-:W-:Y:S01]  /*1850*/  IMAD.WIDE R18, R5, 0x4, R34 ;  /* 0x0000000405127825 */ /* 0x002fe200078e0222 */
[----:B------:R-:W-:-:S02]  /*1860*/  SEL R4, R4, 0x8, P2 ;  /* 0x0000000804047807 */ /* 0x000fc40001000000 */
[----:B------:R-:W-:Y:S02]  /*1870*/  SEL R17, R16, 0x8, P6 ;  /* 0x0000000810117807 */ /* 0x000fe40003000000 */
[----:B------:R1:W3:Y:S01]  /*1880*/  @P0 LDG.E.EL.128 R24, desc[UR6][R18.64] ;  /* 0x0000000612180981 */ /* 0x0002e2000c2e1d00 */
[----:B------:R-:W-:Y:S02]  /*1890*/  FSETP.NAN.AND P6, PT, R23, R23, PT ;  /* 0x000000171700720b */ /* 0x000fe40003fc8000 */
[----:B------:R-:W-:Y:S02]  /*18a0*/  SEL R36, R36, 0x7, P3 ;  /* 0x0000000724247807 */ /* 0x000fe40001800000 */
[----:B------:R-:W-:Y:S02]  /*18b0*/  SEL R37, R37, 0x7, P1 ;  /* 0x0000000725257807 */ /* 0x000fe40000800000 */
[----:B------:R-:W-:Y:S02]  /*18c0*/  @P4 SEL R23, R23, R7, P6 ;  /* 0x0000000717174207 */ /* 0x000fe40003000000 */
[----:B------:R-:W-:Y:S01]  /*18d0*/  SEL R36, R36, 0x8, P5 ;  /* 0x0000000824247807 */ /* 0x000fe20002800000 */
[----:B-1----:R-:W-:Y:S01]  /*18e0*/  VIADD R19, R2, 0xc ;  /* 0x0000000c02137836 */ /* 0x002fe20000000000 */
[----:B------:R-:W-:-:S02]  /*18f0*/  PRMT R17, R17, 0x3340, R4 ;  /* 0x0000334011117816 */ /* 0x000fc40000000004 */
[----:B------:R-:W-:Y:S02]  /*1900*/  CS2R R4, SRZ ;  /* 0x0000000000047805 */ /* 0x000fe4000001ff00 */
[----:B------:R-:W-:Y:S01]  /*1910*/  CS2R R6, SRZ ;  /* 0x0000000000067805 */ /* 0x000fe2000001ff00 */
[----:B------:R-:W-:Y:S01]  /*1920*/  IMAD.WIDE R18, R19, 0x4, R34 ;  /* 0x0000000413127825 */ /* 0x000fe200078e0222 */
[----:B------:R-:W-:-:S04]  /*1930*/  SEL R37, R37, 0x8, P4 ;  /* 0x0000000825257807 */ /* 0x000fc80002000000 */
[----:B------:R1:W4:Y:S02]  /*1940*/  @P0 LDG.E.EL.128 R4, desc[UR6][R18.64] ;  /* 0x0000000612040981 */ /* 0x000324000c2e1d00 */
[----:B-1----:R-:W-:Y:S01]  /*1950*/  PRMT R18, R36, 0x3340, R37 ;  /* 0x0000334024127816 */ /* 0x002fe20000000025 */
[----:B------:R-:W-:-:S04]  /*1960*/  VIADD R37, R2, 0x4c ;  /* 0x0000004c02257836 */ /* 0x000fc80000000000 */
[----:B------:R-:W-:Y:S01]  /*1970*/  IMAD.WIDE R36, R37, 0x4, R34 ;  /* 0x0000000425247825 */ /* 0x000fe200078e0222 */
[C---:B--2---:R-:W-:Y:S02]  /*1980*/  FSETP.GT.AND P2, PT, R11.reuse, R15, PT ;  /* 0x0000000f0b00720b */ /* 0x044fe40003f44000 */
[----:B------:R-:W-:Y:S02]  /*1990*/  FSETP.GT.AND P3, PT, R10, R14, PT ;  /* 0x0000000e0a00720b */ /* 0x000fe40003f64000 */
[----:B------:R-:W-:Y:S02]  /*19a0*/  FSETP.NAN.AND P6, PT, R11, R11, PT ;  /* 0x0000000b0b00720b */ /* 0x000fe40003fc8000 */
[----:B------:R-:W-:Y:S02]  /*19b0*/  FSETP.GT.AND P1, PT, R9, R13, PT ;  /* 0x0000000d0900720b */ /* 0x000fe40003f24000 */
[----:B------:R-:W-:-:S05]  /*19c0*/  FSETP.GT.AND P5, PT, R8, R12, PT ;  /* 0x0000000c0800720b */ /* 0x000fca0003fa4000 */
[----:B------:R-:W-:Y:S02]  /*19d0*/  @!P2 SEL R11, R11, R15, P6 ;  /* 0x0000000f0b0ba207 */ /* 0x000fe40003000000 */
[C---:B------:R-:W-:Y:S02]  /*19e0*/  FSETP.NAN.AND P6, PT, R10.reuse, R10, PT ;  /* 0x0000000a0a00720b */ /* 0x040fe40003fc8000 */
[----:B------:R-:W-:Y:S02]  /*19f0*/  FSETP.NAN.AND P4, PT, R9, R9, PT ;  /* 0x000000090900720b */ /* 0x000fe40003f88000 */
[----:B------:R-:W-:Y:S02]  /*1a00*/  @!P3 SEL R10, R10, R14, P6 ;  /* 0x0000000e0a0ab207 */ /* 0x000fe40003000000 */
[----:B------:R-:W-:Y:S02]  /*1a10*/  FSETP.NAN.AND P6, PT, R8, R8, PT ;  /* 0x000000080800720b */ /* 0x000fe40003fc8000 */
[----:B------:R-:W-:-:S02]  /*1a20*/  CS2R R14, SRZ ;  /* 0x00000000000e7805 */ /* 0x000fc4000001ff00 */
[----:B------:R-:W-:Y:S02]  /*1a30*/  @!P1 SEL R9, R9, R13, P4 ;  /* 0x0000000d09099207 */ /* 0x000fe40002000000 */
[----:B------:R-:W-:Y:S02]  /*1a40*/  @!P5 SEL R8, R8, R12, P6 ;  /* 0x0000000c0808d207 */ /* 0x000fe40003000000 */
[----:B------:R-:W-:-:S06]  /*1a50*/  CS2R R12, SRZ ;  /* 0x00000000000c7805 */ /* 0x000fcc000001ff00 */
[----:B------:R1:W4:Y:S01]  /*1a60*/  @P0 LDG.E.EL.128 R12, desc[UR6][R36.64] ;  /* 0x00000006240c0981 */ /* 0x000322000c2e1d00 */
[----:B------:R-:W-:Y:S02]  /*1a70*/  SEL R19, RZ, 0x1, !P5 ;  /* 0x00000001ff137807 */ /* 0x000fe40006800000 */
[----:B------:R-:W-:Y:S01]  /*1a80*/  SEL R16, RZ, 0x1, !P1 ;  /* 0x00000001ff107807 */ /* 0x000fe20004800000 */
[----:B------:R-:W-:Y:S01]  /*1a90*/  STS [R29+0x1040], R20 ;  /* 0x001040141d007388 */ /* 0x000fe20000000800 */
[----:B-1----:R-:W-:-:S03]  /*1aa0*/  VIADD R37, R2, 0x8c ;  /* 0x0000008c02257836 */ /* 0x002fc60000000000 */
[----:B------:R1:W-:Y:S02]  /*1ab0*/  STS [R29+0x1450], R21 ;  /* 0x001450151d007388 */ /* 0x0003e40000000800 */
[----:B-1----:R-:W-:Y:S01]  /*1ac0*/  IMAD.WIDE R20, R37, 0x4, R34 ;  /* 0x0000000425147825 */ /* 0x002fe200078e0222 */
[-C--:B---3--:R-:W-:Y:S02]  /*1ad0*/  FSETP.GEU.AND P4, PT, R8, R24.reuse, PT ;  /* 0x000000180800720b */ /* 0x088fe40003f8e000 */
[----:B------:R-:W-:Y:S02]  /*1ae0*/  FSETP.GEU.AND P5, PT, R9, R25, PT ;  /* 0x000000190900720b */ /* 0x000fe40003fae000 */
[----:B------:R-:W-:Y:S02]  /*1af0*/  FSETP.NAN.AND P6, PT, R24, R24, PT ;  /* 0x000000181800720b */ /* 0x000fe40003fc8000 */
[----:B------:R-:W-:-:S07]  /*1b00*/  SEL R19, R19, 0x2, P4 ;  /* 0x0000000213137807 */ /* 0x000fce0002000000 */
[----:B------:R-:W-:Y:S02]  /*1b10*/  @P4 SEL R24, R24, R8, P6 ;  /* 0x0000000818184207 */ /* 0x000fe40003000000 */
[C---:B------:R-:W-:Y:S02]  /*1b20*/  FSETP.NAN.AND P6, PT, R25.reuse, R25, PT ;  /* 0x000000191900720b */ /* 0x040fe40003fc8000 */
[-C--:B------:R-:W-:Y:S02]  /*1b30*/  FSETP.GEU.AND P4, PT, R10, R26.reuse, PT ;  /* 0x0000001a0a00720b */ /* 0x080fe40003f8e000 */
[----:B------:R-:W-:Y:S02]  /*1b40*/  @P5 SEL R25, R25, R9, P6 ;  /* 0x0000000919195207 */ /* 0x000fe40003000000 */
[----:B------:R-:W-:Y:S02]  /*1b50*/  FSETP.GEU.AND P6, PT, R11, R27, PT ;  /* 0x0000001b0b00720b */ /* 0x000fe40003fce000 */
[----:B------:R-:W-:-:S02]  /*1b60*/  FSETP.NAN.AND P1, PT, R26, R26, PT ;  /* 0x0000001a1a00720b */ /* 0x000fc40003f28000 */
[----:B------:R-:W-:-:S05]  /*1b70*/  SEL R36, R16, 0x2, P5 ;  /* 0x0000000210247807 */ /* 0x000fca0002800000 */
[----:B------:R-:W-:Y:S02]  /*1b80*/  @P4 SEL R26, R26, R10, P1 ;  /* 0x0000000a1a1a4207 */ /* 0x000fe40000800000 */
[C---:B------:R-:W-:Y:S02]  /*1b90*/  FSETP.NAN.AND P1, PT, R27.reuse, R27, PT ;  /* 0x0000001b1b00720b */ /* 0x040fe40003f28000 */
[----:B------:R-:W-:Y:S02]  /*1ba0*/  CS2R R8, SRZ ;  /* 0x0000000000087805 */ /* 0x000fe4000001ff00 */
[----:B------:R-:W-:Y:S02]  /*1bb0*/  @P6 SEL R27, R27, R11, P1 ;  /* 0x0000000b1b1b6207 */ /* 0x000fe40000800000 */
[----:B------:R-:W-:-:S06]  /*1bc0*/  CS2R R10, SRZ ;  /* 0x00000000000a7805 */ /* 0x000fcc000001ff00 */
[----:B------:R1:W2:Y:S04]  /*1bd0*/  @P0 LDG.E.EL.128 R8, desc[UR6][R20.64] ;  /* 0x0000000614080981 */ /* 0x0002a8000c2e1d00 */
[----:B------:R3:W-:Y:S01]  /*1be0*/  STS [R29+0x1860], R22 ;  /* 0x001860161d007388 */ /* 0x0007e20000000800 */
[----:B------:R-:W-:Y:S01]  /*1bf0*/  PRMT R16, R31, 0x5410, R30 ;  /* 0x000054101f107816 */ /* 0x000fe2000000001e */
[----:B------:R-:W-:Y:S01]  /*1c00*/  VIADD R31, R2, 0x748 ;  /* 0x00000748021f7836 */ /* 0x000fe20000000000 */
[----:B---3--:R-:W-:-:S03]  /*1c10*/  SEL R22, RZ, 0x1, !P2 ;  /* 0x00000001ff167807 */ /* 0x008fc60005000000 */
[----:B------:R-:W-:Y:S01]  /*1c20*/  IMAD.WIDE R30, R31, 0x4, R34 ;  /* 0x000000041f1e7825 */ /* 0x000fe200078e0222 */
[C---:B----4-:R-:W-:Y:S02]  /*1c30*/  FSETP.GT.AND P5, PT, R15.reuse, R7, PT ;  /* 0x000000070f00720b */ /* 0x050fe40003fa4000 */
[----:B------:R-:W-:-:S11]  /*1c40*/  FSETP.NAN.AND P1, PT, R15, R15, PT ;  /* 0x0000000f0f00720b */ /* 0x000fd60003f28000 */
[----:B------:R-:W-:Y:S02]  /*1c50*/  @!P5 SEL R15, R15, R7, P1 ;  /* 0x000000070f0fd207 */ /* 0x000fe40000800000 */
[C---:B------:R-:W-:Y:S02]  /*1c60*/  FSETP.GT.AND P1, PT, R14.reuse, R6, PT ;  /* 0x000000060e00720b */ /* 0x040fe40003f24000 */
[----:B------:R-:W-:Y:S02]  /*1c70*/  SEL R7, RZ, 0x1, !P3 ;  /* 0x00000001ff077807 */ /* 0x000fe40005800000 */
[----:B------:R-:W-:Y:S02]  /*1c80*/  FSETP.NAN.AND P3, PT, R14, R14, PT ;  /* 0x0000000e0e00720b */ /* 0x000fe40003f68000 */
[----:B-1----:R-:W-:Y:S02]  /*1c90*/  SEL R21, R7, 0x2, P4 ;  /* 0x0000000207157807 */ /* 0x002fe40002000000 */
[----:B------:R-:W-:-:S05]  /*1ca0*/  FSETP.GT.AND P4, PT, R13, R5, PT ;  /* 0x000000050d00720b */ /* 0x000fca0003f84000 */
[----:B------:R-:W-:Y:S02]  /*1cb0*/  @!P1 SEL R14, R14, R6, P3 ;  /* 0x000000060e0e9207 */ /* 0x000fe40001800000 */
[----:B------:R-:W-:Y:S02]  /*1cc0*/  FSETP.GT.AND P3, PT, R12, R4, PT ;  /* 0x000000040c00720b */ /* 0x000fe40003f64000 */
[----:B------:R-:W-:-:S04]  /*1cd0*/  FSETP.NAN.AND P2, PT, R13, R13, PT ;  /* 0x0000000d0d00720b */ /* 0x000fc80003f48000 */
[----:B------:R-:W-:Y:S02]  /*1ce0*/  @!P4 SEL R13, R13, R5, P2 ;  /* 0x000000050d0dc207 */ /* 0x000fe40001000000 */
[----:B------:R-:W-:Y:S02]  /*1cf0*/  FSETP.NAN.AND P2, PT, R12, R12, PT ;  /* 0x0000000c0c00720b */ /* 0x000fe40003f48000 */
[----:B------:R-:W-:-:S03]  /*1d00*/  CS2R R6, SRZ ;  /* 0x0000000000067805 */ /* 0x000fc6000001ff00 */
[----:B------:R-:W-:Y:S02]  /*1d10*/  @!P3 SEL R12, R12, R4, P2 ;  /* 0x000000040c0cb207 */ /* 0x000fe40001000000 */
[----:B------:R-:W-:-:S06]  /*1d20*/  CS2R R4, SRZ ;  /* 0x0000000000047805 */ /* 0x000fcc000001ff00 */
[----:B------:R1:W3:Y:S01]  /*1d30*/  @P0 LDG.E.EL.128 R4, desc[UR6][R30.64] ;  /* 0x000000061e040981 */ /* 0x0002e2000c2e1d00 */
[----:B------:R-:W-:Y:S02]  /*1d40*/  SEL R22, R22, 0x2, P6 ;  /* 0x0000000216167807 */ /* 0x000fe40003000000 */
[----:B------:R-:W-:Y:S02]  /*1d50*/  SEL R20, RZ, 0x1, !P3 ;  /* 0x00000001ff147807 */ /* 0x000fe40005800000 */
[----:B-1----:R-:W-:Y:S02]  /*1d60*/  SEL R30, RZ, 0x1, !P5 ;  /* 0x00000001ff1e7807 */ /* 0x002fe40006800000 */
[----:B------:R-:W-:Y:S02]  /*1d70*/  SEL R31, RZ, 0x1, !P4 ;  /* 0x00000001ff1f7807 */ /* 0x000fe40006000000 */
[-C--:B--2---:R-:W-:Y:S02]  /*1d80*/  FSETP.GEU.AND P2, PT, R12, R8.reuse, PT ;  /* 0x000000080c00720b */ /* 0x084fe40003f4e000 */
[----:B------:R-:W-:-:S02]  /*1d90*/  FSETP.NAN.AND P6, PT, R8, R8, PT ;  /* 0x000000080800720b */ /* 0x000fc40003fc8000 */
[----:B------:R-:W-:-:S09]  /*1da0*/  SEL R20, R20, 0x2, P2 ;  /* 0x0000000214147807 */ /* 0x000fd20001000000 */
[----:B------:R-:W-:Y:S02]  /*1db0*/  @P2 SEL R8, R8, R12, P6 ;  /* 0x0000000c08082207 */ /* 0x000fe40003000000 */
[-C--:B------:R-:W-:Y:S02]  /*1dc0*/  FSETP.GEU.AND P6, PT, R13, R9.reuse, PT ;  /* 0x000000090d00720b */ /* 0x080fe40003fce000 */
[-C--:B------:R-:W-:Y:S02]  /*1dd0*/  FSETP.GEU.AND P3, PT, R14, R10.reuse, PT ;  /* 0x0000000a0e00720b */ /* 0x080fe40003f6e000 */
[----:B------:R-:W-:Y:S02]  /*1de0*/  FSETP.NAN.AND P2, PT, R9, R9, PT ;  /* 0x000000090900720b */ /* 0x000fe40003f48000 */
[----:B------:R-:W-:-:S07]  /*1df0*/  FSETP.NAN.AND P5, PT, R10, R10, PT ;  /* 0x0000000a0a00720b */ /* 0x000fce0003fa8000 */
[----:B------:R-:W-:Y:S02]  /*1e00*/  @P6 SEL R9, R9, R13, P2 ;  /* 0x0000000d09096207 */ /* 0x000fe40001000000 */
[-C--:B------:R-:W-:Y:S02]  /*1e10*/  FSETP.GEU.AND P2, PT, R15, R11.reuse, PT ;  /* 0x0000000b0f00720b */ /* 0x080fe40003f4e000 */
[----:B------:R-:W-:Y:S02]  /*1e20*/  @P3 SEL R10, R10, R14, P5 ;  /* 0x0000000e0a0a3207 */ /* 0x000fe40002800000 */
[----:B------:R-:W-:Y:S01]  /*1e30*/  FSETP.NAN.AND P4, PT, R11, R11, PT ;  /* 0x0000000b0b00720b */ /* 0x000fe20003f88000 */
[----:B------:R1:W-:Y:S01]  /*1e40*/  STS [R29+0x1c70], R23 ;  /* 0x001c70171d007388 */ /* 0x0003e20000000800 */
[----:B------:R-:W-:-:S07]  /*1e50*/  SEL R31, R31, 0x2, P6 ;  /* 0x000000021f1f7807 */ /* 0x000fce0003000000 */
[----:B------:R-:W-:Y:S02]  /*1e60*/  @P2 SEL R11, R11, R15, P4 ;  /* 0x0000000f0b0b2207 */ /* 0x000fe40002000000 */
[----:B-1----:R-:W-:-:S04]  /*1e70*/  SEL R23, RZ, 0x1, !P1 ;  /* 0x00000001ff177807 */ /* 0x002fc80004800000 */
[----:B------:R-:W-:Y:S02]  /*1e80*/  SEL R23, R23, 0x2, P3 ;  /* 0x0000000217177807 */ /* 0x000fe40001800000 */
[----:B------:R-:W-:Y:S02]  /*1e90*/  CS2R R12, SRZ ;  /* 0x00000000000c7805 */ /* 0x000fe4000001ff00 */
[----:B------:R-:W-:Y:S02]  /*1ea0*/  CS2R R14, SRZ ;  /* 0x00000000000e7805 */ /* 0x000fe4000001ff00 */
[-C--:B---3--:R-:W-:Y:S02]  /*1eb0*/  FSETP.GEU.AND P5, PT, R27, R7.reuse, PT ;  /* 0x000000071b00720b */ /* 0x088fe40003fae000 */
[----:B------:R-:W-:Y:S02]  /*1ec0*/  FSETP.GEU.AND P4, PT, R26, R6, PT ;  /* 0x000000061a00720b */ /* 0x000fe40003f8e000 */
[----:B------:R-:W-:-:S02]  /*1ed0*/  FSETP.NAN.AND P6, PT, R7, R7, PT ;  /* 0x000000070700720b */ /* 0x000fc40003fc8000 */
[----:B------:R-:W-:Y:S02]  /*1ee0*/  FSETP.GEU.AND P1, PT, R25, R5, PT ;  /* 0x000000051900720b */ /* 0x000fe40003f2e000 */
[----:B------:R-:W-:-:S05]  /*1ef0*/  FSETP.GEU.AND P3, PT, R24, R4, PT ;  /* 0x000000041800720b */ /* 0x000fca0003f6e000 */
[----:B------:R-:W-:Y:S02]  /*1f00*/  @P5 SEL R7, R7, R27, P6 ;  /* 0x0000001b07075207 */ /* 0x000fe40003000000 */
[----:B------:R-:W-:-:S04]  /*1f10*/  FSETP.NAN.AND P6, PT, R6, R6, PT ;  /* 0x000000060600720b */ /* 0x000fc80003fc8000 */
[----:B------:R-:W-:Y:S02]  /*1f20*/  @P4 SEL R6, R6, R26, P6 ;  /* 0x0000001a06064207 */ /* 0x000fe40003000000 */
[----:B------:R-:W-:-:S04]  /*1f30*/  FSETP.NAN.AND P6, PT, R5, R5, PT ;  /* 0x000000050500720b */ /* 0x000fc80003fc8000 */
[----:B------:R-:W-:Y:S01]  /*1f40*/  @P1 SEL R5, R5, R25, P6 ;  /* 0x0000001905051207 */ /* 0x000fe20003000000 */
[----:B------:R-:W-:Y:S01]  /*1f50*/  VIADD R25, R2, 0x74c ;  /* 0x0000074c02197836 */ /* 0x000fe20000000000 */
[----:B------:R-:W-:-:S04]  /*1f60*/  FSETP.NAN.AND P6, PT, R4, R4, PT ;  /* 0x000000040400720b */ /* 0x000fc80003fc8000 */
[----:B------:R-:W-:Y:S01]  /*1f70*/  @P3 SEL R4, R4, R24, P6 ;  /* 0x0000001804043207 */ /* 0x000fe20003000000 */
[----:B------:R-:W-:-:S05]  /*1f80*/  IMAD.WIDE R24, R25, 0x4, R34 ;  /* 0x0000000419187825 */ /* 0x000fca00078e0222 */
[----:B------:R1:W2:Y:S01]  /*1f90*/  @P0 LDG.E.EL.128 R12, desc[UR6][R24.64] ;  /* 0x00000006180c0981 */ /* 0x0002a2000c2e1d00 */
[----:B------:R-:W-:Y:S02]  /*1fa0*/  SEL R22, R22, 0x3, P5 ;  /* 0x0000000316167807 */ /* 0x000fe40002800000 */
[----:B-1----:R-:W-:Y:S02]  /*1fb0*/  SEL R24, R30, 0x2, P2 ;  /* 0x000000021e187807 */ /* 0x002fe40001000000 */
[----:B------:R-:W-:Y:S02]  /*1fc0*/  SEL R30, R21, 0x3, P4 ;  /* 0x00000003151e7807 */ /* 0x000fe40002000000 */
[----:B------:R-:W-:Y:S01]  /*1fd0*/  SEL R26, R36, 0x3, P1 ;  /* 0x00000003241a7807 */ /* 0x000fe20000800000 */
[----:B------:R-:W-:-:S04]  /*1fe0*/  VIADD R37, R2, 0x788 ;  /* 0x0000078802257836 */ /* 0x000fc80000000000 */
[----:B------:R-:W-:Y:S01]  /*1ff0*/  IMAD.WIDE R36, R37, 0x4, R34 ;  /* 0x0000000425247825 */ /* 0x000fe200078e0222 */
[-C--:B--2---:R-:W-:Y:S02]  /*2000*/  FSETP.GEU.AND P2, PT, R11, R15.reuse, PT ;  /* 0x0000000f0b00720b */ /* 0x084fe40003f4e000 */
[----:B------:R-:W-:Y:S02]  /*2010*/  FSETP.GEU.AND P5, PT, R10, R14, PT ;  /* 0x0000000e0a00720b */ /* 0x000fe40003fae000 */
[----:B------:R-:W-:Y:S02]  /*2020*/  FSETP.NAN.AND P6, PT, R15, R15, PT ;  /* 0x0000000f0f00720b */ /* 0x000fe40003fc8000 */
[----:B------:R-:W-:Y:S02]  /*2030*/  FSETP.GEU.AND P4, PT, R9, R13, PT ;  /* 0x0000000d0900720b */ /* 0x000fe40003f8e000 */
[----:B------:R-:W-:-:S05]  /*2040*/  FSETP.GEU.AND P1, PT, R8, R12, PT ;  /* 0x0000000c0800720b */ /* 0x000fca0003f2e000 */
[----:B------:R-:W-:Y:S02]  /*2050*/  @P2 SEL R15, R15, R11, P6 ;  /* 0x0000000b0f0f2207 */ /* 0x000fe40003000000 */
[----:B------:R-:W-:-:S04]  /*2060*/  FSETP.NAN.AND P6, PT, R14, R14, PT ;  /* 0x0000000e0e00720b */ /* 0x000fc80003fc8000 */
[----:B------:R-:W-:Y:S02]  /*2070*/  @P5 SEL R14, R14, R10, P6 ;  /* 0x0000000a0e0e5207 */ /* 0x000fe40003000000 */
[----:B------:R-:W-:-:S04]  /*2080*/  FSETP.NAN.AND P6, PT, R13, R13, PT ;  /* 0x0000000d0d00720b */ /* 0x000fc80003fc8000 */
[----:B------:R-:W-:Y:S02]  /*2090*/  @P4 SEL R13, R13, R9, P6 ;  /* 0x000000090d0d4207 */ /* 0x000fe40003000000 */
[C---:B------:R-:W-:Y:S02]  /*20a0*/  FSETP.NAN.AND P6, PT, R12.reuse, R12, PT ;  /* 0x0000000c0c00720b */ /* 0x040fe40003fc8000 */
[----:B------:R-:W-:Y:S02]  /*20b0*/  CS2R R10, SRZ ;  /* 0x00000000000a7805 */ /* 0x000fe4000001ff00 */
[----:B------:R-:W-:Y:S02]  /*20c0*/  @P1 SEL R12, R12, R8, P6 ;  /* 0x000000080c0c1207 */ /* 0x000fe40003000000 */
[----:B------:R-:W-:-:S06]  /*20d0*/  CS2R R8, SRZ ;  /* 0x0000000000087805 */ /* 0x000fcc000001ff00 */
[----:B------:R1:W2:Y:S01]  /*20e0*/  @P0 LDG.E.EL.128 R8, desc[UR6][R36.64] ;  /* 0x0000000624080981 */ /* 0x0002a2000c2e1d00 */
[----:B------:R-:W-:Y:S02]  /*20f0*/  SEL R21, R19, 0x3, P3 ;  /* 0x0000000313157807 */ /* 0x000fe40001800000 */
[----:B------:R-:W-:Y:S02]  /*2100*/  SEL R19, R24, 0x3, P2 ;  /* 0x0000000318137807 */ /* 0x000fe40001000000 */
[----:B------:R-:W-:Y:S02]  /*2110*/  SEL R23, R23, 0x3, P5 ;  /* 0x0000000317177807 */ /* 0x000fe40002800000 */
[----:B------:R-:W-:Y:S01]  /*2120*/  SEL R24, R31, 0x3, P4 ;  /* 0x000000031f187807 */ /* 0x000fe20002000000 */
[----:B-1----:R-:W-:-:S04]  /*2130*/  VIADD R37, R2, 0x78c ;  /* 0x0000078c02257836 */ /* 0x002fc80000000000 */
        /* <DEDUP_REMOVED lines=120> */
[----:B------:R-:W2:Y:S01]  /*28c0*/  @P0 LDG.E.EL.128 R8, desc[UR6][R36.64] ;  /* 0x0000000624080981 */ /* 0x000ea2000c2e1d00 */
[----:B------:R-:W-:Y:S02]  /*28d0*/  SEL R27, R19, 0x6, P1 ;  /* 0x00000006131b7807 */ /* 0x000fe40000800000 */
[----:B------:R-:W-:Y:S02]  /*28e0*/  SEL R25, R25, 0x6, P3 ;  /* 0x0000000619197807 */ /* 0x000fe40001800000 */
        /* <DEDUP_REMOVED lines=23> */
[----:B------:R-:W-:-:S04]  /*2a60*/  VIADD R37, R2, 0xf08 ;  /* 0x00000f0802257836 */ /* 0x000fc80000000000 */
[----:B------:R-:W-:-:S04]  /*2a70*/  IMAD.WIDE R36, R37, 0x4, R34 ;  /* 0x0000000425247825 */ /* 0x000fc800078e0222 */
[----:B------:R-:W-:Y:S01]  /*2a80*/  VIADD R21, R2, 0xf0c ;  /* 0x00000f0c02157836 */ /* 0x000fe20000000000 */
[----:B-1----:R-:W-:-:S03]  /*2a90*/  CS2R R22, SRZ ;  /* 0x0000000000167805 */ /* 0x002fc6000001ff00 */
        /* <DEDUP_REMOVED lines=15> */
[----:B------:R1:W2:Y:S02]  /*2b90*/  @P0 LDG.E.EL.128 R12, desc[UR6][R36.64] ;  /* 0x00000006240c0981 */ /* 0x0002a4000c2e1d00 */
[----:B-1----:R-:W-:Y:S02]  /*2ba0*/  SEL R36, R20, 0x7, P5 ;  /* 0x0000000714247807 */ /* 0x002fe40002800000 */
[----:B------:R-:W-:-:S06]  /*2bb0*/  CS2R R20, SRZ ;  /* 0x0000000000147805 */ /* 0x000fcc000001ff00 */
[----:B------:R1:W3:Y:S01]  /*2bc0*/  @P0 LDG.E.EL.128 R20, desc[UR6][R34.64] ;  /* 0x0000000622140981 */ /* 0x0002e2000c2e1d00 */
[----:B------:R-:W-:Y:S02]  /*2bd0*/  SEL R2, R31, 0x7, P4 ;  /* 0x000000071f027807 */ /* 0x000fe40002000000 */
[----:B------:R-:W-:Y:S02]  /*2be0*/  SEL R24, R24, 0x7, P3 ;  /* 0x0000000718187807 */ /* 0x000fe40001800000 */
[----:B------:R-:W-:Y:S01]  /*2bf0*/  SEL R19, R19, 0x7, P1 ;  /* 0x0000000713137807 */ /* 0x000fe20000800000 */
[----:B-1----:R-:W1:Y:S01]  /*2c00*/  LDC.64 R34, c[0x0][0x218] ;  /* 0x00008600ff227b82 */ /* 0x002e620000000a00 */
[----:B------:R-:W-:Y:S01]  /*2c10*/  IMAD R33, R33, 0x40, R32 ;  /* 0x0000004021217824 */ /* 0x000fe200078e0220 */
[----:B------:R-:W-:Y:S02]  /*2c20*/  PRMT R17, R17, 0x5410, R18 ;  /* 0x0000541011117816 */ /* 0x000fe40000000012 */
[----:B--2---:R-:W-:-:S02]  /*2c30*/  FSETP.GEU.AND P5, PT, R8, R12, PT ;  /* 0x0000000c0800720b */ /* 0x004fc40003fae000 */
[----:B------:R-:W-:Y:S02]  /*2c40*/  FSETP.GEU.AND P4, PT, R9, R13, PT ;  /* 0x0000000d0900720b */ /* 0x000fe40003f8e000 */
[----:B------:R-:W-:Y:S02]  /*2c50*/  FSETP.NAN.AND P6, PT, R12, R12, PT ;  /* 0x0000000c0c00720b */ /* 0x000fe40003fc8000 */
[----:B------:R-:W-:Y:S02]  /*2c60*/  FSETP.GEU.AND P3, PT, R10, R14, PT ;  /* 0x0000000e0a00720b */ /* 0x000fe40003f6e000 */
[----:B------:R-:W-:-:S05]  /*2c70*/  FSETP.GEU.AND P1, PT, R11, R15, PT ;  /* 0x0000000f0b00720b */ /* 0x000fca0003f2e000 */
[----:B------:R-:W-:Y:S02]  /*2c80*/  @P5 SEL R12, R12, R8, P6 ;  /* 0x000000080c0c5207 */ /* 0x000fe40003000000 */
[----:B------:R-:W-:Y:S02]  /*2c90*/  FSETP.NAN.AND P6, PT, R13, R13, PT ;  /* 0x0000000d0d00720b */ /* 0x000fe40003fc8000 */
[----:B------:R-:W-:Y:S02]  /*2ca0*/  SEL R8, R25, 0x7, P2 ;  /* 0x0000000719087807 */ /* 0x000fe40001000000 */
[----:B---3--:R-:W-:Y:S02]  /*2cb0*/  FSETP.GEU.AND P2, PT, R4, R20, PT ;  /* 0x000000140400720b */ /* 0x008fe40003f4e000 */
[----:B------:R-:W-:Y:S02]  /*2cc0*/  @P4 SEL R13, R13, R9, P6 ;  /* 0x000000090d0d4207 */ /* 0x000fe40003000000 */
[----:B------:R-:W-:-:S02]  /*2cd0*/  FSETP.NAN.AND P6, PT, R14, R14, PT ;  /* 0x0000000e0e00720b */ /* 0x000fc40003fc8000 */
[----:B------:R-:W-:Y:S02]  /*2ce0*/  SEL R25, R36, 0x8, P5 ;  /* 0x0000000824197807 */ /* 0x000fe40002800000 */
[----:B------:R-:W-:Y:S02]  /*2cf0*/  FSETP.NAN.AND P5, PT, R15, R15, PT ;  /* 0x0000000f0f00720b */ /* 0x000fe40003fa8000 */
[----:B------:R-:W-:Y:S02]  /*2d00*/  @P3 SEL R14, R14, R10, P6 ;  /* 0x0000000a0e0e3207 */ /* 0x000fe40003000000 */
[----:B------:R-:W-:Y:S02]  /*2d10*/  FSETP.GEU.AND P6, PT, R5, R21, PT ;  /* 0x000000150500720b */ /* 0x000fe40003fce000 */
[----:B------:R-:W-:Y:S02]  /*2d20*/  @P1 SEL R15, R15, R11, P5 ;  /* 0x0000000b0f0f1207 */ /* 0x000fe40002800000 */
[----:B------:R-:W-:-:S02]  /*2d30*/  FSETP.NAN.AND P5, PT, R20, R20, PT ;  /* 0x000000141400720b */ /* 0x000fc40003fa8000 */
[----:B------:R-:W-:Y:S02]  /*2d40*/  SEL R26, R26, 0x8, P4 ;  /* 0x000000081a1a7807 */ /* 0x000fe40002000000 */
[----:B------:R-:W-:Y:S01]  /*2d50*/  @P2 SEL R20, R20, R4, P5 ;  /* 0x0000000414142207 */ /* 0x000fe20002800000 */
[----:B------:R-:W-:Y:S01]  /*2d60*/  IMAD.SHL.U32 R4, R3, 0x4, RZ ;  /* 0x0000000403047824 */ /* 0x000fe200078e00ff */
[----:B------:R-:W-:Y:S02]  /*2d70*/  FSETP.GEU.AND P5, PT, R6, R22, PT ;  /* 0x000000160600720b */ /* 0x000fe40003fae000 */
[C---:B------:R-:W-:Y:S02]  /*2d80*/  FSETP.NAN.AND P4, PT, R21.reuse, R21, PT ;  /* 0x000000151500720b */ /* 0x040fe40003f88000 */
[----:B------:R-:W-:Y:S02]  /*2d90*/  LOP3.LUT R9, R4, 0xfc, RZ, 0xc0, !PT ;  /* 0x000000fc04097812 */ /* 0x000fe400078ec0ff */
[----:B------:R-:W-:-:S02]  /*2da0*/  @P6 SEL R21, R21, R5, P4 ;  /* 0x0000000515156207 */ /* 0x000fc40002000000 */
[----:B------:R-:W-:Y:S02]  /*2db0*/  SHF.R.U32.HI R3, RZ, 0x6, R3 ;  /* 0x00000006ff037819 */ /* 0x000fe40000011603 */
[----:B------:R-:W-:Y:S02]  /*2dc0*/  FSETP.GEU.AND P4, PT, R7, R23, PT ;  /* 0x000000170700720b */ /* 0x000fe40003f8e000 */
[----:B------:R-:W-:Y:S02]  /*2dd0*/  PRMT R9, R9, 0x6540, R0 ;  /* 0x0000654009097816 */ /* 0x000fe40000000000 */
[----:B------:R-:W-:Y:S02]  /*2de0*/  SEL R30, R30, 0x8, P3 ;  /* 0x000000081e1e7807 */ /* 0x000fe40001800000 */
[----:B------:R-:W-:Y:S02]  /*2df0*/  SGXT.U32 R3, R3, 0x2 ;  /* 0x000000020303781a */ /* 0x000fe40000000000 */
[----:B------:R-:W-:Y:S01]  /*2e00*/  FSETP.NAN.AND P3, PT, R22, R22, PT ;  /* 0x000000161600720b */ /* 0x000fe20003f68000 */
[----:B------:R-:W-:Y:S01]  /*2e10*/  IMAD.HI R4, R9, 0x5397829d, RZ ;  /* 0x5397829d09047827 */ /* 0x000fe200078e02ff */
[----:B------:R-:W-:-:S02]  /*2e20*/  LOP3.LUT R0, R32, R3, RZ, 0xfc, !PT ;  /* 0x0000000320007212 */ /* 0x000fc400078efcff */
[----:B------:R-:W-:Y:S02]  /*2e30*/  @P5 SEL R22, R22, R6, P3 ;  /* 0x0000000616165207 */ /* 0x000fe40001800000 */
[----:B------:R-:W-:Y:S02]  /*2e40*/  FSETP.NAN.AND P3, PT, R23, R23, PT ;  /* 0x000000171700720b */ /* 0x000fe40003f68000 */
[----:B------:R-:W-:Y:S02]  /*2e50*/  SEL R27, R27, 0x8, P1 ;  /* 0x000000081b1b7807 */ /* 0x000fe40000800000 */
[----:B------:R-:W-:Y:S01]  /*2e60*/  SEL R3, R8, 0x8, P2 ;  /* 0x0000000808037807 */ /* 0x000fe20001000000 */
[----:B------:R-:W-:Y:S01]  /*2e70*/  IMAD.SHL.U32 R10, R28, 0x4, RZ ;  /* 0x000000041c0a7824 */ /* 0x000fe200078e00ff */
[----:B------:R-:W-:Y:S02]  /*2e80*/  ISETP.GE.AND P1, PT, R9, 0x310, PT ;  /* 0x000003100900780c */ /* 0x000fe40003f26270 */
[----:B------:R-:W-:-:S02]  /*2e90*/  LOP3.LUT R8, R0, 0x8, RZ, 0xfc, !PT ;  /* 0x0000000800087812 */ /* 0x000fc400078efcff */
[----:B------:R-:W-:Y:S02]  /*2ea0*/  SHF.R.U32.HI R5, RZ, 0x1f, R4 ;  /* 0x0000001fff057819 */ /* 0x000fe40000011604 */
[----:B------:R-:W-:Y:S02]  /*2eb0*/  @P4 SEL R23, R23, R7, P3 ;  /* 0x0000000717174207 */ /* 0x000fe40001800000 */
[----:B------:R-:W-:Y:S02]  /*2ec0*/  ISETP.LT.AND P3, PT, R8, 0x40, !P1 ;  /* 0x000000400800780c */ /* 0x000fe40004f61270 */
[----:B------:R-:W-:Y:S02]  /*2ed0*/  LOP3.LUT R6, R0, 0x4, RZ, 0xfc, !PT ;  /* 0x0000000400067812 */ /* 0x000fe400078efcff */
[----:B------:R-:W-:Y:S01]  /*2ee0*/  LEA.HI.SX32 R8, R4, R5, 0x1a ;  /* 0x0000000504087211 */ /* 0x000fe200078fd2ff */
[----:B------:R2:W-:Y:S01]  /*2ef0*/  STS [R29+0x2080], R12 ;  /* 0x0020800c1d007388 */ /* 0x0005e20000000800 */
[----:B------:R-:W-:-:S02]  /*2f00*/  SHF.R.U32.HI R4, RZ, 0x2, R28 ;  /* 0x00000002ff047819 */ /* 0x000fc4000001161c */
[----:B------:R-:W-:Y:S01]  /*2f10*/  LOP3.LUT R10, R10, 0x3fc, RZ, 0xc0, !PT ;  /* 0x000003fc0a0a7812 */ /* 0x000fe200078ec0ff */
[----:B------:R-:W-:Y:S01]  /*2f20*/  STS [R29+0x2490], R13 ;  /* 0x0024900d1d007388 */ /* 0x000fe20000000800 */
[----:B------:R-:W-:-:S03]  /*2f30*/  ISETP.LT.AND P2, PT, R6, 0x40, !P1 ;  /* 0x000000400600780c */ /* 0x000fc60004f41270 */
[----:B------:R3:W-:Y:S01]  /*2f40*/  STS [R29+0x28a0], R14 ;  /* 0x0028a00e1d007388 */ /* 0x0007e20000000800 */
[----:B------:R-:W-:-:S03]  /*2f50*/  LOP3.LUT R4, R4, 0x30, RZ, 0xc0, !PT ;  /* 0x0000003004047812 */ /* 0x000fc600078ec0ff */
[----:B------:R4:W-:Y:S01]  /*2f60*/  STS [R29+0x2cb0], R15 ;  /* 0x002cb00f1d007388 */ /* 0x0009e20000000800 */
[----:B------:R-:W-:-:S03]  /*2f70*/  LOP3.LUT R6, R10, 0x400, RZ, 0xfc, !PT ;  /* 0x000004000a067812 */ /* 0x000fc600078efcff */
[----:B------:R-:W-:Y:S04]  /*2f80*/  STS [R29+0x30c0], R20 ;  /* 0x0030c0141d007388 */ /* 0x000fe80000000800 */
[----:B------:R-:W-:Y:S04]  /*2f90*/  STS [R29+0x34d0], R21 ;  /* 0x0034d0151d007388 */ /* 0x000fe80000000800 */
[----:B------:R-:W-:Y:S04]  /*2fa0*/  STS [R29+0x38e0], R22 ;  /* 0x0038e0161d007388 */ /* 0x000fe80000000800 */
[----:B------:R5:W-:Y:S01]  /*2fb0*/  STS [R29+0x3cf0], R23 ;  /* 0x003cf0171d007388 */ /* 0x000be20000000800 */
[----:B------:R-:W-:-:S02]  /*2fc0*/  LOP3.LUT R7, R10, 0x800, RZ, 0xfc, !PT ;  /* 0x000008000a077812 */ /* 0x000fc400078efcff */
[----:B------:R-:W-:Y:S01]  /*2fd0*/  LOP3.LUT R11, R10, 0xc00, RZ, 0xfc, !PT ;  /* 0x00000c000a0b7812 */ /* 0x000fe200078efcff */
[----:B------:R-:W-:Y:S01]  /*2fe0*/  VIADD R5, R4, UR4 ;  /* 0x0000000404057c36 */ /* 0x000fe20008000000 */
[----:B------:R-:W-:Y:S02]  /*2ff0*/  SHF.R.U32.HI R6, RZ, 0x4, R6 ;  /* 0x00000004ff067819 */ /* 0x000fe40000011606 */
[----:B------:R-:W-:Y:S02]  /*3000*/  SHF.R.U32.HI R7, RZ, 0x4, R7 ;  /* 0x00000004ff077819 */ /* 0x000fe40000011607 */
[----:B------:R-:W-:Y:S02]  /*3010*/  SHF.R.U32.HI R4, RZ, 0x4, R11 ;  /* 0x00000004ff047819 */ /* 0x000fe4000001160b */
[----:B------:R-:W-:Y:S02]  /*3020*/  LOP3.LUT R11, R6, 0x70, RZ, 0xc0, !PT ;  /* 0x00000070060b7812 */ /* 0x000fe400078ec0ff */
[----:B--2---:R-:W-:-:S02]  /*3030*/  LOP3.LUT R12, R7, 0xb0, RZ, 0xc0, !PT ;  /* 0x000000b0070c7812 */ /* 0x004fc400078ec0ff */
[----:B---3--:R-:W-:Y:S01]  /*3040*/  LOP3.LUT R14, R4, 0xf0, RZ, 0xc0, !PT ;  /* 0x000000f0040e7812 */ /* 0x008fe200078ec0ff */
[----:B------:R-:W-:Y:S02]  /*3050*/  VIADD R11, R11, UR4 ;  /* 0x000000040b0b7c36 */ /* 0x000fe40008000000 */
[----:B------:R-:W-:Y:S02]  /*3060*/  VIADD R13, R12, UR4 ;  /* 0x000000040c0d7c36 */ /* 0x000fe40008000000 */
[----:B----4-:R-:W-:Y:S01]  /*3070*/  VIADD R15, R14, UR4 ;  /* 0x000000040e0f7c36 */ /* 0x010fe20008000000 */
[----:B------:R-:W-:Y:S01]  /*3080*/  SHF.R.U32.HI R28, RZ, 0x6, R28 ;  /* 0x00000006ff1c7819 */ /* 0x000fe2000001161c */
[C---:B------:R-:W-:Y:S01]  /*3090*/  IMAD R5, R10.reuse, 0x4, R5 ;  /* 0x000000040a057824 */ /* 0x040fe200078e0205 */
[----:B------:R-:W-:Y:S01]  /*30a0*/  BAR.SYNC.DEFER_BLOCKING 0x0 ;  /* 0x0000000000007b1d */ /* 0x000fe20000010000 */
[----:B------:R-:W-:Y:S02]  /*30b0*/  IMAD R11, R10, 0x4, R11 ;  /* 0x000000040a0b7824 */ /* 0x000fe400078e020b */
[----:B-----5:R-:W-:-:S02]  /*30c0*/  IMAD R29, R8, -0xc4, R9 ;  /* 0xffffff3c081d7824 */ /* 0x020fc400078e0209 */
[C---:B------:R-:W-:Y:S01]  /*30d0*/  IMAD R13, R10.reuse, 0x4, R13 ;  /* 0x000000040a0d7824 */ /* 0x040fe200078e020d */
[----:B------:R-:W-:Y:S01]  /*30e0*/  PRMT R26, R25, 0x3340, R26 ;  /* 0x00003340191a7816 */ /* 0x000fe2000000001a */
[----:B------:R-:W-:Y:S01]  /*30f0*/  IMAD R20, R10, 0x4, R15 ;  /* 0x000000040a147824 */ /* 0x000fe200078e020f */
[----:B------:R-:W-:Y:S01]  /*3100*/  PRMT R27, R30, 0x3340, R27 ;  /* 0x000033401e1b7816 */ /* 0x000fe2000000001b */
[----:B------:R-:W-:Y:S01]  /*3110*/  IMAD R29, R8, 0x7a80, R29 ;  /* 0x00007a80081d7824 */ /* 0x000fe200078e021d */
[----:B------:R-:W-:Y:S01]  /*3120*/  ULDC.64 UR4, c[0x0][0x220] ;  /* 0x0000880000047ab9 */ /* 0x000fe20000000a00 */
[----:B------:R-:W2:Y:S04]  /*3130*/  LDS.128 R4, [R5] ;  /* 0x0000000005047984 */ /* 0x000ea80000000c00 */
[----:B------:R-:W3:Y:S04]  /*3140*/  LDS.128 R8, [R11+0x1000] ;  /* 0x001000000b087984 */ /* 0x000ee80000000c00 */
[----:B------:R-:W4:Y:S04]  /*3150*/  LDS.128 R12, [R13+0x2000] ;  /* 0x002000000d0c7984 */ /* 0x000f280000000c00 */
[----:B------:R-:W5:Y:S01]  /*3160*/  LDS.128 R20, [R20+0x3000] ;  /* 0x0030000014147984 */ /* 0x000f620000000c00 */
[----:B------:R-:W-:-:S02]  /*3170*/  SGXT.U32 R31, R28, 0x2 ;  /* 0x000000021c1f781a */ /* 0x000fc40000000000 */
[----:B------:R-:W-:Y:S02]  /*3180*/  SEL R28, R24, 0x8, P6 ;  /* 0x00000008181c7807 */ /* 0x000fe40003000000 */
[----:B------:R-:W-:Y:S02]  /*3190*/  LOP3.LUT R32, R32, R31, RZ, 0xfc, !PT ;  /* 0x0000001f20207212 */ /* 0x000fe400078efcff */
[C---:B------:R-:W-:Y:S02]  /*31a0*/  ISETP.LT.AND P6, PT, R0.reuse, 0x40, !P1 ;  /* 0x000000400000780c */ /* 0x040fe40004fc1270 */
[----:B------:R-:W-:Y:S01]  /*31b0*/  LOP3.LUT R0, R0, 0xc, RZ, 0xfc, !PT ;  /* 0x0000000c00007812 */ /* 0x000fe200078efcff */
[----:B------:R-:W-:-:S03]  /*31c0*/  IMAD R29, R32, 0xc4, R29 ;  /* 0x000000c4201d7824 */ /* 0x000fc600078e021d */
[----:B------:R-:W-:Y:S01]  /*31d0*/  ISETP.LT.AND P1, PT, R0, 0x40, !P1 ;  /* 0x000000400000780c */ /* 0x000fe20004f21270 */
[C---:B------:R-:W-:Y:S02]  /*31e0*/  VIADD R31, R29.reuse, 0x310 ;  /* 0x000003101d1f7836 */ /* 0x040fe40000000000 */
[----:B------:R-:W-:Y:S01]  /*31f0*/  VIADD R37, R29, 0x620 ;  /* 0x000006201d257836 */ /* 0x000fe20000000000 */
[----:B------:R-:W-:Y:S01]  /*3200*/  PRMT R3, R3, 0x3340, R28 ;  /* 0x0000334003037816 */ /* 0x000fe2000000001c */
[C---:B------:R-:W-:Y:S02]  /*3210*/  VIADD R0, R29.reuse, 0x930 ;  /* 0x000009301d007836 */ /* 0x040fe40000000000 */
[----:B-1----:R-:W-:Y:S01]  /*3220*/  IMAD.WIDE R24, R29, 0x4, R34 ;  /* 0x000000041d187825 */ /* 0x002fe200078e0222 */
[----:B------:R-:W-:-:S03]  /*3230*/  SEL R19, R19, 0x8, P5 ;  /* 0x0000000813137807 */ /* 0x000fc60002800000 */
[----:B------:R-:W-:Y:S01]  /*3240*/  IMAD.WIDE R28, R31, 0x4, R34 ;  /* 0x000000041f1c7825 */ /* 0x000fe200078e0222 */
[----:B------:R-:W-:-:S03]  /*3250*/  SEL R2, R2, 0x8, P4 ;  /* 0x0000000802027807 */ /* 0x000fc60002000000 */
[--C-:B------:R-:W-:Y:S01]  /*3260*/  IMAD.WIDE R30, R37, 0x4, R34.reuse ;  /* 0x00000004251e7825 */ /* 0x100fe200078e0222 */
[----:B------:R-:W-:Y:S01]  /*3270*/  IADD3 R32, P4, R33, UR4, RZ ;  /* 0x0000000421207c10 */ /* 0x000fe2000ff9e0ff */
[----:B--2---:R1:W-:Y:S02]  /*3280*/  @P6 STG.E.128 desc[UR6][R24.64], R4 ;  /* 0x0000000418006986 */ /* 0x0043e4000c101d06 */
[----:B------:R-:W-:Y:S01]  /*3290*/  IMAD.WIDE R34, R0, 0x4, R34 ;  /* 0x0000000400227825 */ /* 0x000fe200078e0222 */
[----:B------:R-:W-:Y:S01]  /*32a0*/  PRMT R2, R19, 0x3340, R2 ;  /* 0x0000334013027816 */ /* 0x000fe20000000002 */
[----:B---3--:R1:W-:Y:S01]  /*32b0*/  @P2 STG.E.128 desc[UR6][R28.64], R8 ;  /* 0x000000081c002986 */ /* 0x0083e2000c101d06 */
[----:B------:R-:W-:-:S03]  /*32c0*/  LEA.HI.X.SX32 R33, R33, UR5, 0x1, P4 ;  /* 0x0000000521217c11 */ /* 0x000fc6000a0f0eff */
[----:B----4-:R1:W-:Y:S01]  /*32d0*/  @P3 STG.E.128 desc[UR6][R30.64], R12 ;  /* 0x0000000c1e003986 */ /* 0x0103e2000c101d06 */
[----:B------:R-:W-:-:S03]  /*32e0*/  PRMT R18, R26, 0x5410, R27 ;  /* 0x000054101a127816 */ /* 0x000fc6000000001b */
[----:B-----5:R1:W-:Y:S01]  /*32f0*/  @P1 STG.E.128 desc[UR6][R34.64], R20 ;  /* 0x0000001422001986 */ /* 0x0203e2000c101d06 */
[----:B------:R-:W-:Y:S01]  /*3300*/  PRMT R19, R3, 0x5410, R2 ;  /* 0x0000541003137816 */ /* 0x000fe20000000002 */
[----:B------:R-:W-:Y:S06]  /*3310*/  @!P0 EXIT ;  /* 0x000000000000894d */ /* 0x000fec0003800000 */
[----:B------:R-:W-:Y:S01]  /*3320*/  STG.E.128 desc[UR6][R32.64], R16 ;  /* 0x0000001020007986 */ /* 0x000fe2000c101d06 */
[----:B------:R-:W-:Y:S05]  /*3330*/  EXIT ;  /* 0x000000000000794d */ /* 0x000fea0003800000 */
.L_x_0:
[----:B------:R-:W-:-:S00]  /*3340*/  BRA `(.L_x_0) ;  /* 0xfffffffc00fc7947 */ /* 0x000fc0000383ffff */
[----:B------:R-:W-:-:S00]  /*3350*/  NOP ;  /* 0x0000000000007918 */ /* 0x000fc00000000000 */
        /* <DEDUP_REMOVED lines=10> */
.L_x_1:


//--------------------- .nv.shared.triton_poi_fused_max_pool2d_with_indices_10 --------------------------
	.section	.nv.shared.triton_poi_fused_max_pool2d_with_indices_10,"aw",@nobits
	.sectionflags	@""
	.align	16
	.zero		1024


//--------------------- .nv.constant0.triton_poi_fused_max_pool2d_with_indices_10 --------------------------
	.section	.nv.constant0.triton_poi_fused_max_pool2d_with_indices_10,"a",@progbits
	.sectionflags	@""
	.align	4
.nv.constant0.triton_poi_fused_max_pool2d_with_indices_10:
	.zero		560
